//
// Generated by NVIDIA NVVM Compiler
//
// Compiler Build ID: CL-36424714
// Cuda compilation tools, release 13.0, V13.0.88
// Based on NVVM 20.0.0
//

.version 9.0
.target sm_100
.address_size 64

	// .globl	_Z17matmult_gpu1_kerniiiPdS_S_
// _ZZ12MatMulKernel6MatrixS_S_E2As has been demoted
// _ZZ12MatMulKernel6MatrixS_S_E2Bs has been demoted

.visible .entry _Z17matmult_gpu1_kerniiiPdS_S_(
	.param .u32 _Z17matmult_gpu1_kerniiiPdS_S__param_0,
	.param .u32 _Z17matmult_gpu1_kerniiiPdS_S__param_1,
	.param .u32 _Z17matmult_gpu1_kerniiiPdS_S__param_2,
	.param .u64 .ptr .align 1 _Z17matmult_gpu1_kerniiiPdS_S__param_3,
	.param .u64 .ptr .align 1 _Z17matmult_gpu1_kerniiiPdS_S__param_4,
	.param .u64 .ptr .align 1 _Z17matmult_gpu1_kerniiiPdS_S__param_5
)
{
	.reg .pred 	%p<23>;
	.reg .b32 	%r<117>;
	.reg .b64 	%rd<98>;
	.reg .b64 	%fd<55>;

	ld.param.u32 	%r58, [_Z17matmult_gpu1_kerniiiPdS_S__param_0];
	ld.param.u32 	%r59, [_Z17matmult_gpu1_kerniiiPdS_S__param_1];
	ld.param.u32 	%r60, [_Z17matmult_gpu1_kerniiiPdS_S__param_2];
	ld.param.u64 	%rd13, [_Z17matmult_gpu1_kerniiiPdS_S__param_3];
	ld.param.u64 	%rd14, [_Z17matmult_gpu1_kerniiiPdS_S__param_4];
	ld.param.u64 	%rd15, [_Z17matmult_gpu1_kerniiiPdS_S__param_5];
	cvta.to.global.u64 	%rd1, %rd15;
	cvta.to.global.u64 	%rd2, %rd14;
	cvta.to.global.u64 	%rd3, %rd13;
	min.s32 	%r61, %r59, %r58;
	setp.gt.s32 	%p1, %r61, 0;
	setp.lt.s32 	%p2, %r61, 1;
	@%p2 bra 	$L__BB0_14;
	and.b32  	%r1, %r58, 7;
	add.s32 	%r2, %r1, -1;
	and.b32  	%r3, %r58, 3;
	and.b32  	%r4, %r58, 2147483640;
	and.b32  	%r5, %r58, 1;
	mov.b32 	%r99, 0;
$L__BB0_2:
	setp.lt.u32 	%p3, %r58, 8;
	mov.b32 	%r102, 0;
	@%p3 bra 	$L__BB0_5;
	mov.b32 	%r100, 0;
$L__BB0_4:
	.pragma "nounroll";
	mad.lo.s32 	%r65, %r100, %r59, %r99;
	mul.wide.u32 	%rd16, %r65, 8;
	add.s64 	%rd17, %rd1, %rd16;
	mov.b64 	%rd18, 0;
	st.global.u64 	[%rd17], %rd18;
	add.s32 	%r66, %r65, %r59;
	mul.wide.u32 	%rd19, %r66, 8;
	add.s64 	%rd20, %rd1, %rd19;
	st.global.u64 	[%rd20], %rd18;
	add.s32 	%r67, %r66, %r59;
	mul.wide.u32 	%rd21, %r67, 8;
	add.s64 	%rd22, %rd1, %rd21;
	st.global.u64 	[%rd22], %rd18;
	add.s32 	%r68, %r67, %r59;
	mul.wide.u32 	%rd23, %r68, 8;
	add.s64 	%rd24, %rd1, %rd23;
	st.global.u64 	[%rd24], %rd18;
	add.s32 	%r69, %r68, %r59;
	mul.wide.u32 	%rd25, %r69, 8;
	add.s64 	%rd26, %rd1, %rd25;
	st.global.u64 	[%rd26], %rd18;
	add.s32 	%r70, %r69, %r59;
	mul.wide.u32 	%rd27, %r70, 8;
	add.s64 	%rd28, %rd1, %rd27;
	st.global.u64 	[%rd28], %rd18;
	add.s32 	%r71, %r70, %r59;
	mul.wide.u32 	%rd29, %r71, 8;
	add.s64 	%rd30, %rd1, %rd29;
	st.global.u64 	[%rd30], %rd18;
	add.s32 	%r72, %r71, %r59;
	mul.wide.u32 	%rd31, %r72, 8;
	add.s64 	%rd32, %rd1, %rd31;
	st.global.u64 	[%rd32], %rd18;
	add.s32 	%r100, %r100, 8;
	setp.ne.s32 	%p4, %r100, %r4;
	mov.u32 	%r102, %r4;
	@%p4 bra 	$L__BB0_4;
$L__BB0_5:
	setp.eq.s32 	%p5, %r1, 0;
	@%p5 bra 	$L__BB0_13;
	setp.lt.u32 	%p6, %r2, 3;
	@%p6 bra 	$L__BB0_8;
	mad.lo.s32 	%r73, %r102, %r59, %r99;
	mul.wide.u32 	%rd33, %r73, 8;
	add.s64 	%rd34, %rd1, %rd33;
	mov.b64 	%rd35, 0;
	st.global.u64 	[%rd34], %rd35;
	add.s32 	%r74, %r73, %r59;
	mul.wide.u32 	%rd36, %r74, 8;
	add.s64 	%rd37, %rd1, %rd36;
	st.global.u64 	[%rd37], %rd35;
	add.s32 	%r75, %r74, %r59;
	mul.wide.u32 	%rd38, %r75, 8;
	add.s64 	%rd39, %rd1, %rd38;
	st.global.u64 	[%rd39], %rd35;
	add.s32 	%r76, %r75, %r59;
	mul.wide.u32 	%rd40, %r76, 8;
	add.s64 	%rd41, %rd1, %rd40;
	st.global.u64 	[%rd41], %rd35;
	add.s32 	%r102, %r102, 4;
$L__BB0_8:
	setp.eq.s32 	%p7, %r3, 0;
	@%p7 bra 	$L__BB0_13;
	setp.eq.s32 	%p8, %r3, 1;
	@%p8 bra 	$L__BB0_11;
	mad.lo.s32 	%r77, %r102, %r59, %r99;
	mul.wide.u32 	%rd42, %r77, 8;
	add.s64 	%rd43, %rd1, %rd42;
	mov.b64 	%rd44, 0;
	st.global.u64 	[%rd43], %rd44;
	add.s32 	%r78, %r77, %r59;
	mul.wide.u32 	%rd45, %r78, 8;
	add.s64 	%rd46, %rd1, %rd45;
	st.global.u64 	[%rd46], %rd44;
	add.s32 	%r102, %r102, 2;
$L__BB0_11:
	setp.eq.s32 	%p9, %r5, 0;
	@%p9 bra 	$L__BB0_13;
	mad.lo.s32 	%r79, %r102, %r59, %r99;
	mul.wide.u32 	%rd47, %r79, 8;
	add.s64 	%rd48, %rd1, %rd47;
	mov.b64 	%rd49, 0;
	st.global.u64 	[%rd48], %rd49;
$L__BB0_13:
	add.s32 	%r99, %r99, 1;
	setp.ne.s32 	%p10, %r99, %r59;
	@%p10 bra 	$L__BB0_2;
$L__BB0_14:
	setp.lt.s32 	%p11, %r60, 1;
	not.pred 	%p12, %p1;
	or.pred  	%p13, %p12, %p11;
	@%p13 bra 	$L__BB0_30;
	and.b32  	%r15, %r60, 7;
	and.b32  	%r16, %r60, 3;
	and.b32  	%r17, %r60, 2147483640;
	and.b32  	%r18, %r60, 1;
	neg.s32 	%r19, %r17;
	shl.b32 	%r20, %r59, 3;
	shl.b32 	%r21, %r59, 1;
	mul.lo.s32 	%r22, %r59, 3;
	shl.b32 	%r23, %r59, 2;
	mul.lo.s32 	%r24, %r59, 5;
	mul.wide.u32 	%rd4, %r20, 8;
	mov.b32 	%r104, 0;
$L__BB0_16:
	mul.lo.s32 	%r82, %r104, %r60;
	mul.lo.s32 	%r26, %r104, %r59;
	cvt.u64.u32 	%rd5, %r82;
	mov.b32 	%r105, 0;
	shl.b64 	%rd51, %rd5, 3;
	add.s64 	%rd52, %rd3, %rd51;
	add.s64 	%rd7, %rd52, 32;
$L__BB0_17:
	setp.lt.u32 	%p14, %r60, 8;
	add.s32 	%r84, %r105, %r26;
	mul.wide.u32 	%rd50, %r84, 8;
	add.s64 	%rd6, %rd1, %rd50;
	ld.global.f64 	%fd52, [%rd6];
	mov.b32 	%r115, 0;
	@%p14 bra 	$L__BB0_20;
	add.s32 	%r112, %r59, %r105;
	add.s32 	%r111, %r21, %r105;
	add.s32 	%r110, %r22, %r105;
	add.s32 	%r109, %r23, %r105;
	add.s32 	%r108, %r24, %r105;
	mad.lo.s32 	%r107, %r59, 6, %r105;
	mad.lo.s32 	%r106, %r59, 7, %r105;
	mul.wide.u32 	%rd53, %r105, 8;
	add.s64 	%rd97, %rd2, %rd53;
	mov.u64 	%rd96, %rd7;
	mov.u32 	%r113, %r19;
$L__BB0_19:
	.pragma "nounroll";
	ld.global.f64 	%fd9, [%rd96+-32];
	ld.global.f64 	%fd10, [%rd97];
	fma.rn.f64 	%fd11, %fd9, %fd10, %fd52;
	st.global.f64 	[%rd6], %fd11;
	ld.global.f64 	%fd12, [%rd96+-24];
	mul.wide.u32 	%rd54, %r112, 8;
	add.s64 	%rd55, %rd2, %rd54;
	ld.global.f64 	%fd13, [%rd55];
	fma.rn.f64 	%fd14, %fd12, %fd13, %fd11;
	st.global.f64 	[%rd6], %fd14;
	ld.global.f64 	%fd15, [%rd96+-16];
	mul.wide.u32 	%rd56, %r111, 8;
	add.s64 	%rd57, %rd2, %rd56;
	ld.global.f64 	%fd16, [%rd57];
	fma.rn.f64 	%fd17, %fd15, %fd16, %fd14;
	st.global.f64 	[%rd6], %fd17;
	ld.global.f64 	%fd18, [%rd96+-8];
	mul.wide.u32 	%rd58, %r110, 8;
	add.s64 	%rd59, %rd2, %rd58;
	ld.global.f64 	%fd19, [%rd59];
	fma.rn.f64 	%fd20, %fd18, %fd19, %fd17;
	st.global.f64 	[%rd6], %fd20;
	ld.global.f64 	%fd21, [%rd96];
	mul.wide.u32 	%rd60, %r109, 8;
	add.s64 	%rd61, %rd2, %rd60;
	ld.global.f64 	%fd22, [%rd61];
	fma.rn.f64 	%fd23, %fd21, %fd22, %fd20;
	st.global.f64 	[%rd6], %fd23;
	ld.global.f64 	%fd24, [%rd96+8];
	mul.wide.u32 	%rd62, %r108, 8;
	add.s64 	%rd63, %rd2, %rd62;
	ld.global.f64 	%fd25, [%rd63];
	fma.rn.f64 	%fd26, %fd24, %fd25, %fd23;
	st.global.f64 	[%rd6], %fd26;
	ld.global.f64 	%fd27, [%rd96+16];
	mul.wide.u32 	%rd64, %r107, 8;
	add.s64 	%rd65, %rd2, %rd64;
	ld.global.f64 	%fd28, [%rd65];
	fma.rn.f64 	%fd29, %fd27, %fd28, %fd26;
	st.global.f64 	[%rd6], %fd29;
	ld.global.f64 	%fd30, [%rd96+24];
	mul.wide.u32 	%rd66, %r106, 8;
	add.s64 	%rd67, %rd2, %rd66;
	ld.global.f64 	%fd31, [%rd67];
	fma.rn.f64 	%fd52, %fd30, %fd31, %fd29;
	st.global.f64 	[%rd6], %fd52;
	add.s32 	%r113, %r113, 8;
	add.s32 	%r112, %r112, %r20;
	add.s32 	%r111, %r111, %r20;
	add.s32 	%r110, %r110, %r20;
	add.s32 	%r109, %r109, %r20;
	add.s32 	%r108, %r108, %r20;
	add.s32 	%r107, %r107, %r20;
	add.s32 	%r106, %r106, %r20;
	add.s64 	%rd97, %rd97, %rd4;
	add.s64 	%rd96, %rd96, 64;
	setp.ne.s32 	%p15, %r113, 0;
	mov.u32 	%r115, %r17;
	@%p15 bra 	$L__BB0_19;
$L__BB0_20:
	setp.eq.s32 	%p16, %r15, 0;
	@%p16 bra 	$L__BB0_28;
	add.s32 	%r85, %r15, -1;
	setp.lt.u32 	%p17, %r85, 3;
	@%p17 bra 	$L__BB0_23;
	cvt.u32.u64 	%r86, %rd5;
	add.s32 	%r87, %r115, %r86;
	mul.wide.u32 	%rd68, %r87, 8;
	add.s64 	%rd69, %rd3, %rd68;
	ld.global.f64 	%fd32, [%rd69];
	mad.lo.s32 	%r88, %r115, %r59, %r105;
	mul.wide.u32 	%rd70, %r88, 8;
	add.s64 	%rd71, %rd2, %rd70;
	ld.global.f64 	%fd33, [%rd71];
	fma.rn.f64 	%fd34, %fd32, %fd33, %fd52;
	st.global.f64 	[%rd6], %fd34;
	cvt.u64.u32 	%rd72, %r115;
	add.s64 	%rd73, %rd72, %rd5;
	shl.b64 	%rd74, %rd73, 3;
	add.s64 	%rd75, %rd3, %rd74;
	ld.global.f64 	%fd35, [%rd75+8];
	add.s32 	%r89, %r88, %r59;
	mul.wide.u32 	%rd76, %r89, 8;
	add.s64 	%rd77, %rd2, %rd76;
	ld.global.f64 	%fd36, [%rd77];
	fma.rn.f64 	%fd37, %fd35, %fd36, %fd34;
	st.global.f64 	[%rd6], %fd37;
	ld.global.f64 	%fd38, [%rd75+16];
	add.s32 	%r90, %r89, %r59;
	mul.wide.u32 	%rd78, %r90, 8;
	add.s64 	%rd79, %rd2, %rd78;
	ld.global.f64 	%fd39, [%rd79];
	fma.rn.f64 	%fd40, %fd38, %fd39, %fd37;
	st.global.f64 	[%rd6], %fd40;
	ld.global.f64 	%fd41, [%rd75+24];
	add.s32 	%r91, %r90, %r59;
	mul.wide.u32 	%rd80, %r91, 8;
	add.s64 	%rd81, %rd2, %rd80;
	ld.global.f64 	%fd42, [%rd81];
	fma.rn.f64 	%fd52, %fd41, %fd42, %fd40;
	st.global.f64 	[%rd6], %fd52;
	add.s32 	%r115, %r115, 4;
$L__BB0_23:
	setp.eq.s32 	%p18, %r16, 0;
	@%p18 bra 	$L__BB0_28;
	setp.eq.s32 	%p19, %r16, 1;
	@%p19 bra 	$L__BB0_26;
	cvt.u32.u64 	%r92, %rd5;
	add.s32 	%r93, %r115, %r92;
	mul.wide.u32 	%rd82, %r93, 8;
	add.s64 	%rd83, %rd3, %rd82;
	ld.global.f64 	%fd43, [%rd83];
	mad.lo.s32 	%r94, %r115, %r59, %r105;
	mul.wide.u32 	%rd84, %r94, 8;
	add.s64 	%rd85, %rd2, %rd84;
	ld.global.f64 	%fd44, [%rd85];
	fma.rn.f64 	%fd45, %fd43, %fd44, %fd52;
	st.global.f64 	[%rd6], %fd45;
	cvt.u64.u32 	%rd86, %r115;
	add.s64 	%rd87, %rd86, %rd5;
	shl.b64 	%rd88, %rd87, 3;
	add.s64 	%rd89, %rd3, %rd88;
	ld.global.f64 	%fd46, [%rd89+8];
	add.s32 	%r95, %r94, %r59;
	mul.wide.u32 	%rd90, %r95, 8;
	add.s64 	%rd91, %rd2, %rd90;
	ld.global.f64 	%fd47, [%rd91];
	fma.rn.f64 	%fd52, %fd46, %fd47, %fd45;
	st.global.f64 	[%rd6], %fd52;
	add.s32 	%r115, %r115, 2;
$L__BB0_26:
	setp.eq.s32 	%p20, %r18, 0;
	@%p20 bra 	$L__BB0_28;
	cvt.u32.u64 	%r96, %rd5;
	add.s32 	%r97, %r115, %r96;
	mul.wide.u32 	%rd92, %r97, 8;
	add.s64 	%rd93, %rd3, %rd92;
	ld.global.f64 	%fd48, [%rd93];
	mad.lo.s32 	%r98, %r115, %r59, %r105;
	mul.wide.u32 	%rd94, %r98, 8;
	add.s64 	%rd95, %rd2, %rd94;
	ld.global.f64 	%fd49, [%rd95];
	fma.rn.f64 	%fd50, %fd48, %fd49, %fd52;
	st.global.f64 	[%rd6], %fd50;
$L__BB0_28:
	add.s32 	%r105, %r105, 1;
	setp.ne.s32 	%p21, %r105, %r59;
	@%p21 bra 	$L__BB0_17;
	add.s32 	%r104, %r104, 1;
	setp.ne.s32 	%p22, %r104, %r58;
	@%p22 bra 	$L__BB0_16;
$L__BB0_30:
	ret;

}
	// .globl	_Z17matmult_gpu2_kerniiiPdS_S_
.visible .entry _Z17matmult_gpu2_kerniiiPdS_S_(
	.param .u32 _Z17matmult_gpu2_kerniiiPdS_S__param_0,
	.param .u32 _Z17matmult_gpu2_kerniiiPdS_S__param_1,
	.param .u32 _Z17matmult_gpu2_kerniiiPdS_S__param_2,
	.param .u64 .ptr .align 1 _Z17matmult_gpu2_kerniiiPdS_S__param_3,
	.param .u64 .ptr .align 1 _Z17matmult_gpu2_kerniiiPdS_S__param_4,
	.param .u64 .ptr .align 1 _Z17matmult_gpu2_kerniiiPdS_S__param_5
)
{
	.reg .pred 	%p<13>;
	.reg .b32 	%r<43>;
	.reg .b64 	%rd<53>;
	.reg .b64 	%fd<68>;

	ld.param.u32 	%r20, [_Z17matmult_gpu2_kerniiiPdS_S__param_0];
	ld.param.u32 	%r18, [_Z17matmult_gpu2_kerniiiPdS_S__param_1];
	ld.param.u32 	%r19, [_Z17matmult_gpu2_kerniiiPdS_S__param_2];
	ld.param.u64 	%rd7, [_Z17matmult_gpu2_kerniiiPdS_S__param_3];
	ld.param.u64 	%rd8, [_Z17matmult_gpu2_kerniiiPdS_S__param_4];
	ld.param.u64 	%rd6, [_Z17matmult_gpu2_kerniiiPdS_S__param_5];
	cvta.to.global.u64 	%rd1, %rd8;
	cvta.to.global.u64 	%rd2, %rd7;
	mov.u32 	%r22, %tid.x;
	mov.u32 	%r23, %ntid.x;
	mov.u32 	%r24, %ctaid.x;
	mad.lo.s32 	%r1, %r23, %r24, %r22;
	mov.u32 	%r25, %tid.y;
	mov.u32 	%r26, %ntid.y;
	mov.u32 	%r27, %ctaid.y;
	mad.lo.s32 	%r28, %r26, %r27, %r25;
	setp.ge.s32 	%p1, %r1, %r18;
	setp.ge.s32 	%p2, %r28, %r20;
	or.pred  	%p3, %p1, %p2;
	@%p3 bra 	$L__BB1_14;
	setp.lt.s32 	%p4, %r19, 1;
	mov.f64 	%fd67, 0d0000000000000000;
	@%p4 bra 	$L__BB1_13;
	mul.lo.s32 	%r3, %r19, %r28;
	and.b32  	%r4, %r19, 7;
	setp.lt.u32 	%p5, %r19, 8;
	mov.b32 	%r41, 0;
	mov.f64 	%fd67, 0d0000000000000000;
	@%p5 bra 	$L__BB1_5;
	and.b32  	%r41, %r19, 2147483640;
	neg.s32 	%r39, %r41;
	shl.b32 	%r7, %r18, 3;
	mul.wide.u32 	%rd9, %r3, 8;
	add.s64 	%rd10, %rd9, %rd2;
	add.s64 	%rd52, %rd10, 32;
	mov.f64 	%fd67, 0d0000000000000000;
	mul.wide.s32 	%rd13, %r18, 8;
	mov.u32 	%r38, %r1;
$L__BB1_4:
	.pragma "nounroll";
	ld.global.f64 	%fd17, [%rd52+-32];
	mul.wide.s32 	%rd11, %r38, 8;
	add.s64 	%rd12, %rd1, %rd11;
	ld.global.f64 	%fd18, [%rd12];
	fma.rn.f64 	%fd19, %fd17, %fd18, %fd67;
	ld.global.f64 	%fd20, [%rd52+-24];
	add.s64 	%rd14, %rd12, %rd13;
	ld.global.f64 	%fd21, [%rd14];
	fma.rn.f64 	%fd22, %fd20, %fd21, %fd19;
	ld.global.f64 	%fd23, [%rd52+-16];
	add.s64 	%rd15, %rd14, %rd13;
	ld.global.f64 	%fd24, [%rd15];
	fma.rn.f64 	%fd25, %fd23, %fd24, %fd22;
	ld.global.f64 	%fd26, [%rd52+-8];
	add.s64 	%rd16, %rd15, %rd13;
	ld.global.f64 	%fd27, [%rd16];
	fma.rn.f64 	%fd28, %fd26, %fd27, %fd25;
	ld.global.f64 	%fd29, [%rd52];
	add.s64 	%rd17, %rd16, %rd13;
	ld.global.f64 	%fd30, [%rd17];
	fma.rn.f64 	%fd31, %fd29, %fd30, %fd28;
	ld.global.f64 	%fd32, [%rd52+8];
	add.s64 	%rd18, %rd17, %rd13;
	ld.global.f64 	%fd33, [%rd18];
	fma.rn.f64 	%fd34, %fd32, %fd33, %fd31;
	ld.global.f64 	%fd35, [%rd52+16];
	add.s64 	%rd19, %rd18, %rd13;
	ld.global.f64 	%fd36, [%rd19];
	fma.rn.f64 	%fd37, %fd35, %fd36, %fd34;
	ld.global.f64 	%fd38, [%rd52+24];
	add.s64 	%rd20, %rd19, %rd13;
	ld.global.f64 	%fd39, [%rd20];
	fma.rn.f64 	%fd67, %fd38, %fd39, %fd37;
	add.s32 	%r39, %r39, 8;
	add.s32 	%r38, %r38, %r7;
	add.s64 	%rd52, %rd52, 64;
	setp.ne.s32 	%p6, %r39, 0;
	@%p6 bra 	$L__BB1_4;
$L__BB1_5:
	setp.eq.s32 	%p7, %r4, 0;
	@%p7 bra 	$L__BB1_13;
	and.b32  	%r13, %r19, 3;
	setp.lt.u32 	%p8, %r4, 4;
	@%p8 bra 	$L__BB1_8;
	add.s32 	%r30, %r41, %r3;
	mul.wide.u32 	%rd21, %r30, 8;
	add.s64 	%rd22, %rd2, %rd21;
	ld.global.f64 	%fd41, [%rd22];
	mad.lo.s32 	%r31, %r41, %r18, %r1;
	mul.wide.s32 	%rd23, %r31, 8;
	add.s64 	%rd24, %rd1, %rd23;
	ld.global.f64 	%fd42, [%rd24];
	fma.rn.f64 	%fd43, %fd41, %fd42, %fd67;
	cvt.u64.u32 	%rd25, %r3;
	cvt.u64.u32 	%rd26, %r41;
	add.s64 	%rd27, %rd26, %rd25;
	shl.b64 	%rd28, %rd27, 3;
	add.s64 	%rd29, %rd2, %rd28;
	ld.global.f64 	%fd44, [%rd29+8];
	mul.wide.s32 	%rd30, %r18, 8;
	add.s64 	%rd31, %rd24, %rd30;
	ld.global.f64 	%fd45, [%rd31];
	fma.rn.f64 	%fd46, %fd44, %fd45, %fd43;
	ld.global.f64 	%fd47, [%rd29+16];
	add.s64 	%rd32, %rd31, %rd30;
	ld.global.f64 	%fd48, [%rd32];
	fma.rn.f64 	%fd49, %fd47, %fd48, %fd46;
	ld.global.f64 	%fd50, [%rd29+24];
	add.s64 	%rd33, %rd32, %rd30;
	ld.global.f64 	%fd51, [%rd33];
	fma.rn.f64 	%fd67, %fd50, %fd51, %fd49;
	add.s32 	%r41, %r41, 4;
$L__BB1_8:
	setp.eq.s32 	%p9, %r13, 0;
	@%p9 bra 	$L__BB1_13;
	setp.eq.s32 	%p10, %r13, 1;
	@%p10 bra 	$L__BB1_11;
	add.s32 	%r32, %r41, %r3;
	mul.wide.u32 	%rd34, %r32, 8;
	add.s64 	%rd35, %rd2, %rd34;
	ld.global.f64 	%fd53, [%rd35];
	mad.lo.s32 	%r33, %r41, %r18, %r1;
	mul.wide.s32 	%rd36, %r33, 8;
	add.s64 	%rd37, %rd1, %rd36;
	ld.global.f64 	%fd54, [%rd37];
	fma.rn.f64 	%fd55, %fd53, %fd54, %fd67;
	cvt.u64.u32 	%rd38, %r3;
	cvt.u64.u32 	%rd39, %r41;
	add.s64 	%rd40, %rd39, %rd38;
	shl.b64 	%rd41, %rd40, 3;
	add.s64 	%rd42, %rd2, %rd41;
	ld.global.f64 	%fd56, [%rd42+8];
	mul.wide.s32 	%rd43, %r18, 8;
	add.s64 	%rd44, %rd37, %rd43;
	ld.global.f64 	%fd57, [%rd44];
	fma.rn.f64 	%fd67, %fd56, %fd57, %fd55;
	add.s32 	%r41, %r41, 2;
$L__BB1_11:
	and.b32  	%r34, %r19, 1;
	setp.eq.b32 	%p11, %r34, 1;
	not.pred 	%p12, %p11;
	@%p12 bra 	$L__BB1_13;
	add.s32 	%r35, %r41, %r3;
	mul.wide.u32 	%rd45, %r35, 8;
	add.s64 	%rd46, %rd2, %rd45;
	ld.global.f64 	%fd58, [%rd46];
	mad.lo.s32 	%r36, %r41, %r18, %r1;
	mul.wide.s32 	%rd47, %r36, 8;
	add.s64 	%rd48, %rd1, %rd47;
	ld.global.f64 	%fd59, [%rd48];
	fma.rn.f64 	%fd67, %fd58, %fd59, %fd67;
$L__BB1_13:
	mad.lo.s32 	%r37, %r18, %r28, %r1;
	cvta.to.global.u64 	%rd49, %rd6;
	mul.wide.s32 	%rd50, %r37, 8;
	add.s64 	%rd51, %rd49, %rd50;
	st.global.f64 	[%rd51], %fd67;
$L__BB1_14:
	ret;

}
	// .globl	_Z17matmult_gpu3_kerniiiPdS_S_
.visible .entry _Z17matmult_gpu3_kerniiiPdS_S_(
	.param .u32 _Z17matmult_gpu3_kerniiiPdS_S__param_0,
	.param .u32 _Z17matmult_gpu3_kerniiiPdS_S__param_1,
	.param .u32 _Z17matmult_gpu3_kerniiiPdS_S__param_2,
	.param .u64 .ptr .align 1 _Z17matmult_gpu3_kerniiiPdS_S__param_3,
	.param .u64 .ptr .align 1 _Z17matmult_gpu3_kerniiiPdS_S__param_4,
	.param .u64 .ptr .align 1 _Z17matmult_gpu3_kerniiiPdS_S__param_5
)
{
	.reg .pred 	%p<23>;
	.reg .b32 	%r<77>;
	.reg .b64 	%rd<115>;
	.reg .b64 	%fd<181>;

	ld.param.u32 	%r32, [_Z17matmult_gpu3_kerniiiPdS_S__param_0];
	ld.param.u32 	%r33, [_Z17matmult_gpu3_kerniiiPdS_S__param_1];
	ld.param.u32 	%r34, [_Z17matmult_gpu3_kerniiiPdS_S__param_2];
	ld.param.u64 	%rd12, [_Z17matmult_gpu3_kerniiiPdS_S__param_3];
	ld.param.u64 	%rd13, [_Z17matmult_gpu3_kerniiiPdS_S__param_4];
	ld.param.u64 	%rd14, [_Z17matmult_gpu3_kerniiiPdS_S__param_5];
	cvta.to.global.u64 	%rd1, %rd13;
	cvta.to.global.u64 	%rd2, %rd12;
	cvta.to.global.u64 	%rd3, %rd14;
	mov.u32 	%r35, %tid.x;
	mov.u32 	%r36, %ntid.x;
	mov.u32 	%r37, %ctaid.x;
	mad.lo.s32 	%r1, %r36, %r37, %r35;
	mov.u32 	%r38, %tid.y;
	mov.u32 	%r39, %ntid.y;
	mov.u32 	%r40, %ctaid.y;
	mad.lo.s32 	%r41, %r39, %r40, %r38;
	shl.b32 	%r2, %r41, 1;
	setp.le.s32 	%p1, %r32, %r2;
	setp.ge.s32 	%p2, %r1, %r33;
	or.pred  	%p3, %p1, %p2;
	@%p3 bra 	$L__BB2_28;
	sub.s32 	%r42, %r32, %r2;
	setp.gt.s32 	%p4, %r42, 1;
	@%p4 bra 	$L__BB2_15;
	setp.lt.s32 	%p5, %r34, 1;
	mov.f64 	%fd180, 0d0000000000000000;
	@%p5 bra 	$L__BB2_14;
	mul.lo.s32 	%r3, %r34, %r2;
	and.b32  	%r4, %r34, 7;
	setp.lt.u32 	%p6, %r34, 8;
	mov.b32 	%r74, 0;
	mov.f64 	%fd180, 0d0000000000000000;
	@%p6 bra 	$L__BB2_6;
	and.b32  	%r74, %r34, 2147483640;
	neg.s32 	%r73, %r74;
	shl.b32 	%r7, %r33, 3;
	mul.wide.u32 	%rd15, %r3, 8;
	add.s64 	%rd16, %rd15, %rd2;
	add.s64 	%rd114, %rd16, 32;
	mov.f64 	%fd180, 0d0000000000000000;
	mul.wide.s32 	%rd19, %r33, 8;
	mov.u32 	%r72, %r1;
$L__BB2_5:
	.pragma "nounroll";
	ld.global.f64 	%fd41, [%rd114+-32];
	mul.wide.s32 	%rd17, %r72, 8;
	add.s64 	%rd18, %rd1, %rd17;
	ld.global.f64 	%fd42, [%rd18];
	fma.rn.f64 	%fd43, %fd41, %fd42, %fd180;
	ld.global.f64 	%fd44, [%rd114+-24];
	add.s64 	%rd20, %rd18, %rd19;
	ld.global.f64 	%fd45, [%rd20];
	fma.rn.f64 	%fd46, %fd44, %fd45, %fd43;
	ld.global.f64 	%fd47, [%rd114+-16];
	add.s64 	%rd21, %rd20, %rd19;
	ld.global.f64 	%fd48, [%rd21];
	fma.rn.f64 	%fd49, %fd47, %fd48, %fd46;
	ld.global.f64 	%fd50, [%rd114+-8];
	add.s64 	%rd22, %rd21, %rd19;
	ld.global.f64 	%fd51, [%rd22];
	fma.rn.f64 	%fd52, %fd50, %fd51, %fd49;
	ld.global.f64 	%fd53, [%rd114];
	add.s64 	%rd23, %rd22, %rd19;
	ld.global.f64 	%fd54, [%rd23];
	fma.rn.f64 	%fd55, %fd53, %fd54, %fd52;
	ld.global.f64 	%fd56, [%rd114+8];
	add.s64 	%rd24, %rd23, %rd19;
	ld.global.f64 	%fd57, [%rd24];
	fma.rn.f64 	%fd58, %fd56, %fd57, %fd55;
	ld.global.f64 	%fd59, [%rd114+16];
	add.s64 	%rd25, %rd24, %rd19;
	ld.global.f64 	%fd60, [%rd25];
	fma.rn.f64 	%fd61, %fd59, %fd60, %fd58;
	ld.global.f64 	%fd62, [%rd114+24];
	add.s64 	%rd26, %rd25, %rd19;
	ld.global.f64 	%fd63, [%rd26];
	fma.rn.f64 	%fd180, %fd62, %fd63, %fd61;
	add.s32 	%r73, %r73, 8;
	add.s32 	%r72, %r72, %r7;
	add.s64 	%rd114, %rd114, 64;
	setp.ne.s32 	%p7, %r73, 0;
	@%p7 bra 	$L__BB2_5;
$L__BB2_6:
	setp.eq.s32 	%p8, %r4, 0;
	@%p8 bra 	$L__BB2_14;
	and.b32  	%r27, %r34, 3;
	setp.lt.u32 	%p9, %r4, 4;
	@%p9 bra 	$L__BB2_9;
	add.s32 	%r44, %r74, %r3;
	mul.wide.u32 	%rd27, %r44, 8;
	add.s64 	%rd28, %rd2, %rd27;
	ld.global.f64 	%fd65, [%rd28];
	mad.lo.s32 	%r45, %r74, %r33, %r1;
	mul.wide.s32 	%rd29, %r45, 8;
	add.s64 	%rd30, %rd1, %rd29;
	ld.global.f64 	%fd66, [%rd30];
	fma.rn.f64 	%fd67, %fd65, %fd66, %fd180;
	cvt.u64.u32 	%rd31, %r3;
	cvt.u64.u32 	%rd32, %r74;
	add.s64 	%rd33, %rd32, %rd31;
	shl.b64 	%rd34, %rd33, 3;
	add.s64 	%rd35, %rd2, %rd34;
	ld.global.f64 	%fd68, [%rd35+8];
	mul.wide.s32 	%rd36, %r33, 8;
	add.s64 	%rd37, %rd30, %rd36;
	ld.global.f64 	%fd69, [%rd37];
	fma.rn.f64 	%fd70, %fd68, %fd69, %fd67;
	ld.global.f64 	%fd71, [%rd35+16];
	add.s64 	%rd38, %rd37, %rd36;
	ld.global.f64 	%fd72, [%rd38];
	fma.rn.f64 	%fd73, %fd71, %fd72, %fd70;
	ld.global.f64 	%fd74, [%rd35+24];
	add.s64 	%rd39, %rd38, %rd36;
	ld.global.f64 	%fd75, [%rd39];
	fma.rn.f64 	%fd180, %fd74, %fd75, %fd73;
	add.s32 	%r74, %r74, 4;
$L__BB2_9:
	setp.eq.s32 	%p10, %r27, 0;
	@%p10 bra 	$L__BB2_14;
	setp.eq.s32 	%p11, %r27, 1;
	@%p11 bra 	$L__BB2_12;
	add.s32 	%r46, %r74, %r3;
	mul.wide.u32 	%rd40, %r46, 8;
	add.s64 	%rd41, %rd2, %rd40;
	ld.global.f64 	%fd77, [%rd41];
	mad.lo.s32 	%r47, %r74, %r33, %r1;
	mul.wide.s32 	%rd42, %r47, 8;
	add.s64 	%rd43, %rd1, %rd42;
	ld.global.f64 	%fd78, [%rd43];
	fma.rn.f64 	%fd79, %fd77, %fd78, %fd180;
	cvt.u64.u32 	%rd44, %r3;
	cvt.u64.u32 	%rd45, %r74;
	add.s64 	%rd46, %rd45, %rd44;
	shl.b64 	%rd47, %rd46, 3;
	add.s64 	%rd48, %rd2, %rd47;
	ld.global.f64 	%fd80, [%rd48+8];
	mul.wide.s32 	%rd49, %r33, 8;
	add.s64 	%rd50, %rd43, %rd49;
	ld.global.f64 	%fd81, [%rd50];
	fma.rn.f64 	%fd180, %fd80, %fd81, %fd79;
	add.s32 	%r74, %r74, 2;
$L__BB2_12:
	and.b32  	%r48, %r34, 1;
	setp.eq.b32 	%p12, %r48, 1;
	not.pred 	%p13, %p12;
	@%p13 bra 	$L__BB2_14;
	add.s32 	%r49, %r74, %r3;
	mul.wide.u32 	%rd51, %r49, 8;
	add.s64 	%rd52, %rd2, %rd51;
	ld.global.f64 	%fd82, [%rd52];
	mad.lo.s32 	%r50, %r74, %r33, %r1;
	mul.wide.s32 	%rd53, %r50, 8;
	add.s64 	%rd54, %rd1, %rd53;
	ld.global.f64 	%fd83, [%rd54];
	fma.rn.f64 	%fd180, %fd82, %fd83, %fd180;
$L__BB2_14:
	mad.lo.s32 	%r51, %r2, %r33, %r1;
	mul.wide.s32 	%rd55, %r51, 8;
	add.s64 	%rd56, %rd3, %rd55;
	st.global.f64 	[%rd56], %fd180;
	bra.uni 	$L__BB2_28;
$L__BB2_15:
	setp.lt.s32 	%p14, %r34, 1;
	mov.f64 	%fd171, 0d0000000000000000;
	mov.f64 	%fd172, %fd171;
	@%p14 bra 	$L__BB2_27;
	mul.lo.s32 	%r8, %r34, %r2;
	and.b32  	%r9, %r34, 7;
	setp.lt.u32 	%p15, %r34, 8;
	mov.b32 	%r70, 0;
	mov.f64 	%fd172, 0d0000000000000000;
	mov.f64 	%fd171, %fd172;
	@%p15 bra 	$L__BB2_19;
	and.b32  	%r53, %r34, 2147483640;
	neg.s32 	%r68, %r53;
	mul.wide.u32 	%rd57, %r34, 8;
	mul.wide.u32 	%rd5, %r8, 8;
	add.s64 	%rd6, %rd57, %rd5;
	mad.lo.s32 	%r54, %r34, %r2, %r34;
	mul.wide.u32 	%rd7, %r54, 8;
	mov.f64 	%fd172, 0d0000000000000000;
	mul.wide.s32 	%rd62, %r33, 8;
	mov.u64 	%rd113, %rd2;
	mov.u32 	%r67, %r1;
$L__BB2_18:
	.pragma "nounroll";
	and.b32  	%r70, %r34, 2147483640;
	mul.wide.s32 	%rd58, %r67, 8;
	add.s64 	%rd59, %rd1, %rd58;
	ld.global.f64 	%fd88, [%rd59];
	add.s64 	%rd60, %rd113, %rd5;
	ld.global.f64 	%fd89, [%rd60];
	fma.rn.f64 	%fd90, %fd88, %fd89, %fd171;
	add.s64 	%rd61, %rd113, %rd7;
	ld.global.f64 	%fd91, [%rd61];
	fma.rn.f64 	%fd92, %fd88, %fd91, %fd172;
	add.s64 	%rd63, %rd59, %rd62;
	ld.global.f64 	%fd93, [%rd63];
	ld.global.f64 	%fd94, [%rd60+8];
	fma.rn.f64 	%fd95, %fd93, %fd94, %fd90;
	add.s64 	%rd64, %rd113, %rd6;
	ld.global.f64 	%fd96, [%rd64+8];
	fma.rn.f64 	%fd97, %fd93, %fd96, %fd92;
	add.s64 	%rd65, %rd63, %rd62;
	ld.global.f64 	%fd98, [%rd65];
	ld.global.f64 	%fd99, [%rd60+16];
	fma.rn.f64 	%fd100, %fd98, %fd99, %fd95;
	ld.global.f64 	%fd101, [%rd64+16];
	fma.rn.f64 	%fd102, %fd98, %fd101, %fd97;
	add.s64 	%rd66, %rd65, %rd62;
	ld.global.f64 	%fd103, [%rd66];
	ld.global.f64 	%fd104, [%rd60+24];
	fma.rn.f64 	%fd105, %fd103, %fd104, %fd100;
	ld.global.f64 	%fd106, [%rd64+24];
	fma.rn.f64 	%fd107, %fd103, %fd106, %fd102;
	add.s64 	%rd67, %rd66, %rd62;
	ld.global.f64 	%fd108, [%rd67];
	ld.global.f64 	%fd109, [%rd60+32];
	fma.rn.f64 	%fd110, %fd108, %fd109, %fd105;
	ld.global.f64 	%fd111, [%rd64+32];
	fma.rn.f64 	%fd112, %fd108, %fd111, %fd107;
	add.s64 	%rd68, %rd67, %rd62;
	ld.global.f64 	%fd113, [%rd68];
	ld.global.f64 	%fd114, [%rd60+40];
	fma.rn.f64 	%fd115, %fd113, %fd114, %fd110;
	ld.global.f64 	%fd116, [%rd64+40];
	fma.rn.f64 	%fd117, %fd113, %fd116, %fd112;
	add.s64 	%rd69, %rd68, %rd62;
	ld.global.f64 	%fd118, [%rd69];
	ld.global.f64 	%fd119, [%rd60+48];
	fma.rn.f64 	%fd120, %fd118, %fd119, %fd115;
	ld.global.f64 	%fd121, [%rd64+48];
	fma.rn.f64 	%fd122, %fd118, %fd121, %fd117;
	add.s64 	%rd70, %rd69, %rd62;
	ld.global.f64 	%fd123, [%rd70];
	ld.global.f64 	%fd124, [%rd60+56];
	fma.rn.f64 	%fd171, %fd123, %fd124, %fd120;
	ld.global.f64 	%fd125, [%rd64+56];
	fma.rn.f64 	%fd172, %fd123, %fd125, %fd122;
	add.s32 	%r68, %r68, 8;
	shl.b32 	%r55, %r33, 3;
	add.s32 	%r67, %r67, %r55;
	add.s64 	%rd113, %rd113, 64;
	setp.ne.s32 	%p16, %r68, 0;
	@%p16 bra 	$L__BB2_18;
$L__BB2_19:
	setp.eq.s32 	%p17, %r9, 0;
	@%p17 bra 	$L__BB2_27;
	and.b32  	%r17, %r34, 3;
	setp.lt.u32 	%p18, %r9, 4;
	@%p18 bra 	$L__BB2_22;
	mad.lo.s32 	%r56, %r70, %r33, %r1;
	mul.wide.s32 	%rd71, %r56, 8;
	add.s64 	%rd72, %rd1, %rd71;
	ld.global.f64 	%fd127, [%rd72];
	add.s32 	%r57, %r70, %r8;
	mul.wide.u32 	%rd73, %r57, 8;
	add.s64 	%rd74, %rd2, %rd73;
	ld.global.f64 	%fd128, [%rd74];
	fma.rn.f64 	%fd129, %fd127, %fd128, %fd171;
	add.s32 	%r58, %r57, %r34;
	mul.wide.u32 	%rd75, %r58, 8;
	add.s64 	%rd76, %rd2, %rd75;
	ld.global.f64 	%fd130, [%rd76];
	fma.rn.f64 	%fd131, %fd127, %fd130, %fd172;
	mul.wide.s32 	%rd77, %r33, 8;
	add.s64 	%rd78, %rd72, %rd77;
	ld.global.f64 	%fd132, [%rd78];
	cvt.u64.u32 	%rd79, %r8;
	cvt.u64.u32 	%rd80, %r70;
	add.s64 	%rd81, %rd80, %rd79;
	shl.b64 	%rd82, %rd81, 3;
	add.s64 	%rd83, %rd2, %rd82;
	ld.global.f64 	%fd133, [%rd83+8];
	fma.rn.f64 	%fd134, %fd132, %fd133, %fd129;
	mul.wide.u32 	%rd84, %r34, 8;
	add.s64 	%rd85, %rd83, %rd84;
	ld.global.f64 	%fd135, [%rd85+8];
	fma.rn.f64 	%fd136, %fd132, %fd135, %fd131;
	add.s64 	%rd86, %rd78, %rd77;
	ld.global.f64 	%fd137, [%rd86];
	ld.global.f64 	%fd138, [%rd83+16];
	fma.rn.f64 	%fd139, %fd137, %fd138, %fd134;
	ld.global.f64 	%fd140, [%rd85+16];
	fma.rn.f64 	%fd141, %fd137, %fd140, %fd136;
	add.s64 	%rd87, %rd86, %rd77;
	ld.global.f64 	%fd142, [%rd87];
	ld.global.f64 	%fd143, [%rd83+24];
	fma.rn.f64 	%fd171, %fd142, %fd143, %fd139;
	ld.global.f64 	%fd144, [%rd85+24];
	fma.rn.f64 	%fd172, %fd142, %fd144, %fd141;
	add.s32 	%r70, %r70, 4;
$L__BB2_22:
	setp.eq.s32 	%p19, %r17, 0;
	@%p19 bra 	$L__BB2_27;
	setp.eq.s32 	%p20, %r17, 1;
	@%p20 bra 	$L__BB2_25;
	mad.lo.s32 	%r59, %r70, %r33, %r1;
	mul.wide.s32 	%rd88, %r59, 8;
	add.s64 	%rd89, %rd1, %rd88;
	ld.global.f64 	%fd146, [%rd89];
	add.s32 	%r60, %r70, %r8;
	mul.wide.u32 	%rd90, %r60, 8;
	add.s64 	%rd91, %rd2, %rd90;
	ld.global.f64 	%fd147, [%rd91];
	fma.rn.f64 	%fd148, %fd146, %fd147, %fd171;
	add.s32 	%r61, %r60, %r34;
	mul.wide.u32 	%rd92, %r61, 8;
	add.s64 	%rd93, %rd2, %rd92;
	ld.global.f64 	%fd149, [%rd93];
	fma.rn.f64 	%fd150, %fd146, %fd149, %fd172;
	mul.wide.s32 	%rd94, %r33, 8;
	add.s64 	%rd95, %rd89, %rd94;
	ld.global.f64 	%fd151, [%rd95];
	cvt.u64.u32 	%rd96, %r8;
	cvt.u64.u32 	%rd97, %r70;
	add.s64 	%rd98, %rd97, %rd96;
	shl.b64 	%rd99, %rd98, 3;
	add.s64 	%rd100, %rd2, %rd99;
	ld.global.f64 	%fd152, [%rd100+8];
	fma.rn.f64 	%fd171, %fd151, %fd152, %fd148;
	mul.wide.u32 	%rd101, %r34, 8;
	add.s64 	%rd102, %rd100, %rd101;
	ld.global.f64 	%fd153, [%rd102+8];
	fma.rn.f64 	%fd172, %fd151, %fd153, %fd150;
	add.s32 	%r70, %r70, 2;
$L__BB2_25:
	and.b32  	%r62, %r34, 1;
	setp.eq.b32 	%p21, %r62, 1;
	not.pred 	%p22, %p21;
	@%p22 bra 	$L__BB2_27;
	mad.lo.s32 	%r63, %r70, %r33, %r1;
	mul.wide.s32 	%rd103, %r63, 8;
	add.s64 	%rd104, %rd1, %rd103;
	ld.global.f64 	%fd154, [%rd104];
	add.s32 	%r64, %r70, %r8;
	mul.wide.u32 	%rd105, %r64, 8;
	add.s64 	%rd106, %rd2, %rd105;
	ld.global.f64 	%fd155, [%rd106];
	fma.rn.f64 	%fd171, %fd154, %fd155, %fd171;
	add.s32 	%r65, %r64, %r34;
	mul.wide.u32 	%rd107, %r65, 8;
	add.s64 	%rd108, %rd2, %rd107;
	ld.global.f64 	%fd156, [%rd108];
	fma.rn.f64 	%fd172, %fd154, %fd156, %fd172;
$L__BB2_27:
	mad.lo.s32 	%r66, %r2, %r33, %r1;
	mul.wide.s32 	%rd109, %r66, 8;
	add.s64 	%rd110, %rd3, %rd109;
	st.global.f64 	[%rd110], %fd171;
	mul.wide.s32 	%rd111, %r33, 8;
	add.s64 	%rd112, %rd110, %rd111;
	st.global.f64 	[%rd112], %fd172;
$L__BB2_28:
	ret;

}
	// .globl	_Z17matmult_gpu4_kerniiiPdS_S_
.visible .entry _Z17matmult_gpu4_kerniiiPdS_S_(
	.param .u32 _Z17matmult_gpu4_kerniiiPdS_S__param_0,
	.param .u32 _Z17matmult_gpu4_kerniiiPdS_S__param_1,
	.param .u32 _Z17matmult_gpu4_kerniiiPdS_S__param_2,
	.param .u64 .ptr .align 1 _Z17matmult_gpu4_kerniiiPdS_S__param_3,
	.param .u64 .ptr .align 1 _Z17matmult_gpu4_kerniiiPdS_S__param_4,
	.param .u64 .ptr .align 1 _Z17matmult_gpu4_kerniiiPdS_S__param_5
)
{
	.local .align 16 .b8 	__local_depot3[64];
	.reg .b64 	%SP;
	.reg .b64 	%SPL;
	.reg .pred 	%p<23>;
	.reg .b32 	%r<139>;
	.reg .b64 	%rd<117>;
	.reg .b64 	%fd<131>;

	mov.u64 	%SPL, __local_depot3;
	ld.param.u32 	%r78, [_Z17matmult_gpu4_kerniiiPdS_S__param_0];
	ld.param.u32 	%r79, [_Z17matmult_gpu4_kerniiiPdS_S__param_1];
	ld.param.u32 	%r80, [_Z17matmult_gpu4_kerniiiPdS_S__param_2];
	ld.param.u64 	%rd25, [_Z17matmult_gpu4_kerniiiPdS_S__param_3];
	ld.param.u64 	%rd26, [_Z17matmult_gpu4_kerniiiPdS_S__param_4];
	ld.param.u64 	%rd27, [_Z17matmult_gpu4_kerniiiPdS_S__param_5];
	cvta.to.global.u64 	%rd1, %rd25;
	cvta.to.global.u64 	%rd2, %rd26;
	cvta.to.global.u64 	%rd3, %rd27;
	add.u64 	%rd4, %SPL, 0;
	mov.f64 	%fd42, 0d0000000000000000;
	st.local.v2.f64 	[%rd4], {%fd42, %fd42};
	add.s64 	%rd115, %rd4, 16;
	st.local.v2.f64 	[%rd4+16], {%fd42, %fd42};
	st.local.v2.f64 	[%rd4+32], {%fd42, %fd42};
	st.local.v2.f64 	[%rd4+48], {%fd42, %fd42};
	mov.u32 	%r1, %tid.x;
	mov.u32 	%r81, %ntid.x;
	mov.u32 	%r82, %ctaid.x;
	mul.lo.s32 	%r2, %r81, %r82;
	add.s32 	%r3, %r2, %r1;
	mov.u32 	%r83, %tid.y;
	mov.u32 	%r84, %ntid.y;
	mov.u32 	%r85, %ctaid.y;
	mad.lo.s32 	%r4, %r84, %r85, %r83;
	shl.b32 	%r5, %r4, 3;
	setp.ge.s32 	%p1, %r5, %r78;
	setp.ge.s32 	%p2, %r3, %r79;
	or.pred  	%p3, %p1, %p2;
	@%p3 bra 	$L__BB3_27;
	sub.s32 	%r6, %r78, %r5;
	setp.gt.s32 	%p4, %r6, 8;
	@%p4 bra 	$L__BB3_20;
	setp.lt.s32 	%p5, %r80, 1;
	@%p5 bra 	$L__BB3_13;
	and.b32  	%r7, %r78, 3;
	sub.s32 	%r8, %r5, %r78;
	sub.s32 	%r9, %r6, %r7;
	add.s32 	%r87, %r5, %r7;
	sub.s32 	%r10, %r87, %r78;
	mad.lo.s32 	%r11, %r80, %r5, %r80;
	shl.b32 	%r12, %r80, 2;
	add.s32 	%r88, %r5, 2;
	mul.lo.s32 	%r13, %r80, %r88;
	add.s32 	%r89, %r5, 3;
	mul.lo.s32 	%r14, %r80, %r89;
	mul.lo.s32 	%r90, %r80, %r4;
	shl.b32 	%r15, %r90, 3;
	mul.wide.u32 	%rd6, %r12, 8;
	mov.b32 	%r128, 0;
$L__BB3_4:
	setp.lt.s32 	%p6, %r6, 1;
	mad.lo.s32 	%r91, %r128, %r79, %r3;
	mul.wide.s32 	%rd29, %r91, 8;
	add.s64 	%rd30, %rd2, %rd29;
	ld.global.f64 	%fd41, [%rd30];
	@%p6 bra 	$L__BB3_12;
	setp.gt.u32 	%p7, %r8, -4;
	mov.b32 	%r133, 0;
	@%p7 bra 	$L__BB3_8;
	add.s32 	%r131, %r11, %r128;
	add.s32 	%r130, %r13, %r128;
	add.s32 	%r129, %r14, %r128;
	add.s32 	%r93, %r15, %r128;
	mul.wide.u32 	%rd31, %r93, 8;
	add.s64 	%rd113, %rd1, %rd31;
	mov.u64 	%rd114, %rd115;
	mov.u32 	%r132, %r10;
$L__BB3_7:
	ld.global.f64 	%fd43, [%rd113];
	ld.local.v2.f64 	{%fd44, %fd45}, [%rd114+-16];
	fma.rn.f64 	%fd46, %fd41, %fd43, %fd44;
	mul.wide.u32 	%rd32, %r131, 8;
	add.s64 	%rd33, %rd1, %rd32;
	ld.global.f64 	%fd47, [%rd33];
	fma.rn.f64 	%fd48, %fd41, %fd47, %fd45;
	st.local.v2.f64 	[%rd114+-16], {%fd46, %fd48};
	mul.wide.u32 	%rd34, %r130, 8;
	add.s64 	%rd35, %rd1, %rd34;
	ld.global.f64 	%fd49, [%rd35];
	ld.local.v2.f64 	{%fd50, %fd51}, [%rd114];
	fma.rn.f64 	%fd52, %fd41, %fd49, %fd50;
	mul.wide.u32 	%rd36, %r129, 8;
	add.s64 	%rd37, %rd1, %rd36;
	ld.global.f64 	%fd53, [%rd37];
	fma.rn.f64 	%fd54, %fd41, %fd53, %fd51;
	st.local.v2.f64 	[%rd114], {%fd52, %fd54};
	add.s32 	%r132, %r132, 4;
	add.s64 	%rd114, %rd114, 32;
	add.s32 	%r131, %r131, %r12;
	add.s32 	%r130, %r130, %r12;
	add.s32 	%r129, %r129, %r12;
	add.s64 	%rd113, %rd113, %rd6;
	setp.ne.s32 	%p8, %r132, 0;
	mov.u32 	%r133, %r9;
	@%p8 bra 	$L__BB3_7;
$L__BB3_8:
	setp.eq.s32 	%p9, %r7, 0;
	@%p9 bra 	$L__BB3_12;
	setp.eq.s32 	%p10, %r7, 1;
	add.s32 	%r94, %r5, %r133;
	mad.lo.s32 	%r64, %r94, %r80, %r128;
	mul.wide.u32 	%rd38, %r64, 8;
	add.s64 	%rd39, %rd1, %rd38;
	ld.global.f64 	%fd55, [%rd39];
	mul.wide.u32 	%rd40, %r133, 8;
	add.s64 	%rd19, %rd4, %rd40;
	ld.local.f64 	%fd56, [%rd19];
	fma.rn.f64 	%fd57, %fd41, %fd55, %fd56;
	st.local.f64 	[%rd19], %fd57;
	@%p10 bra 	$L__BB3_12;
	setp.eq.s32 	%p11, %r7, 2;
	add.s32 	%r65, %r64, %r80;
	mul.wide.u32 	%rd41, %r65, 8;
	add.s64 	%rd42, %rd1, %rd41;
	ld.global.f64 	%fd58, [%rd42];
	ld.local.f64 	%fd59, [%rd19+8];
	fma.rn.f64 	%fd60, %fd41, %fd58, %fd59;
	st.local.f64 	[%rd19+8], %fd60;
	@%p11 bra 	$L__BB3_12;
	add.s32 	%r95, %r65, %r80;
	mul.wide.u32 	%rd43, %r95, 8;
	add.s64 	%rd44, %rd1, %rd43;
	ld.global.f64 	%fd61, [%rd44];
	ld.local.f64 	%fd62, [%rd19+16];
	fma.rn.f64 	%fd63, %fd41, %fd61, %fd62;
	st.local.f64 	[%rd19+16], %fd63;
$L__BB3_12:
	add.s32 	%r128, %r128, 1;
	setp.eq.s32 	%p12, %r128, %r80;
	@%p12 bra 	$L__BB3_13;
	bra.uni 	$L__BB3_4;
$L__BB3_13:
	setp.lt.s32 	%p13, %r6, 1;
	@%p13 bra 	$L__BB3_27;
	and.b32  	%r46, %r78, 3;
	sub.s32 	%r97, %r5, %r78;
	setp.gt.u32 	%p14, %r97, -4;
	mov.b32 	%r136, 0;
	@%p14 bra 	$L__BB3_17;
	sub.s32 	%r136, %r6, %r46;
	add.s32 	%r98, %r5, %r46;
	sub.s32 	%r135, %r98, %r78;
	mul.lo.s32 	%r99, %r79, %r4;
	shl.b32 	%r100, %r99, 3;
	add.s32 	%r101, %r1, %r100;
	add.s32 	%r134, %r101, %r2;
	shl.b32 	%r50, %r79, 2;
	mul.wide.s32 	%rd47, %r79, 8;
$L__BB3_16:
	ld.local.v2.f64 	{%fd64, %fd65}, [%rd115+-16];
	mul.wide.s32 	%rd45, %r134, 8;
	add.s64 	%rd46, %rd3, %rd45;
	st.global.f64 	[%rd46], %fd64;
	add.s64 	%rd48, %rd46, %rd47;
	st.global.f64 	[%rd48], %fd65;
	ld.local.v2.f64 	{%fd66, %fd67}, [%rd115];
	add.s64 	%rd49, %rd48, %rd47;
	st.global.f64 	[%rd49], %fd66;
	add.s64 	%rd50, %rd49, %rd47;
	st.global.f64 	[%rd50], %fd67;
	add.s32 	%r135, %r135, 4;
	add.s32 	%r134, %r134, %r50;
	add.s64 	%rd115, %rd115, 32;
	setp.ne.s32 	%p15, %r135, 0;
	@%p15 bra 	$L__BB3_16;
$L__BB3_17:
	setp.eq.s32 	%p16, %r46, 0;
	@%p16 bra 	$L__BB3_27;
	add.s32 	%r102, %r136, %r5;
	mad.lo.s32 	%r138, %r79, %r102, %r3;
	mul.wide.u32 	%rd51, %r136, 8;
	add.s64 	%rd116, %rd4, %rd51;
	neg.s32 	%r137, %r46;
$L__BB3_19:
	.pragma "nounroll";
	ld.local.f64 	%fd68, [%rd116];
	mul.wide.s32 	%rd52, %r138, 8;
	add.s64 	%rd53, %rd3, %rd52;
	st.global.f64 	[%rd53], %fd68;
	add.s32 	%r138, %r138, %r79;
	add.s64 	%rd116, %rd116, 8;
	add.s32 	%r137, %r137, 1;
	setp.ne.s32 	%p17, %r137, 0;
	@%p17 bra 	$L__BB3_19;
	bra.uni 	$L__BB3_27;
$L__BB3_20:
	setp.lt.s32 	%p18, %r80, 1;
	mov.f64 	%fd115, 0d0000000000000000;
	mov.f64 	%fd116, %fd115;
	mov.f64 	%fd117, %fd115;
	mov.f64 	%fd118, %fd115;
	mov.f64 	%fd119, %fd115;
	mov.f64 	%fd120, %fd115;
	mov.f64 	%fd121, %fd115;
	mov.f64 	%fd122, %fd115;
	@%p18 bra 	$L__BB3_26;
	mul.lo.s32 	%r16, %r5, %r80;
	setp.eq.s32 	%p19, %r80, 1;
	mov.b32 	%r118, 0;
	mov.f64 	%fd115, 0d0000000000000000;
	@%p19 bra 	$L__BB3_24;
	and.b32  	%r118, %r80, 2147483646;
	shl.b32 	%r104, %r80, 1;
	add.s32 	%r105, %r16, %r104;
	add.s32 	%r124, %r105, %r80;
	add.s32 	%r123, %r124, %r80;
	add.s32 	%r122, %r123, %r80;
	add.s32 	%r121, %r122, %r80;
	add.s32 	%r120, %r121, %r80;
	neg.s32 	%r127, %r118;
	mul.wide.u32 	%rd54, %r120, 8;
	add.s64 	%rd7, %rd54, 8;
	mul.wide.u32 	%rd55, %r121, 8;
	add.s64 	%rd8, %rd55, 8;
	mul.wide.u32 	%rd56, %r122, 8;
	add.s64 	%rd9, %rd56, 8;
	mul.wide.u32 	%rd57, %r123, 8;
	add.s64 	%rd10, %rd57, 8;
	mul.wide.u32 	%rd58, %r124, 8;
	add.s64 	%rd11, %rd58, 8;
	mad.lo.s32 	%r126, %r80, %r5, %r80;
	add.s32 	%r106, %r5, 2;
	mul.lo.s32 	%r125, %r80, %r106;
	shl.b32 	%r26, %r79, 1;
	mov.f64 	%fd115, 0d0000000000000000;
	mul.wide.u32 	%rd61, %r16, 8;
	mov.u32 	%r119, %r3;
	mov.u64 	%rd112, %rd1;
	mov.f64 	%fd116, %fd115;
	mov.f64 	%fd117, %fd115;
	mov.f64 	%fd118, %fd115;
	mov.f64 	%fd119, %fd115;
	mov.f64 	%fd120, %fd115;
	mov.f64 	%fd121, %fd115;
	mov.f64 	%fd122, %fd115;
$L__BB3_23:
	mul.wide.s32 	%rd59, %r119, 8;
	add.s64 	%rd60, %rd2, %rd59;
	ld.global.f64 	%fd72, [%rd60];
	add.s64 	%rd62, %rd112, %rd61;
	ld.global.f64 	%fd73, [%rd62];
	fma.rn.f64 	%fd74, %fd72, %fd73, %fd122;
	mul.wide.u32 	%rd63, %r126, 8;
	add.s64 	%rd64, %rd1, %rd63;
	ld.global.f64 	%fd75, [%rd64];
	fma.rn.f64 	%fd76, %fd72, %fd75, %fd121;
	mul.wide.u32 	%rd65, %r125, 8;
	add.s64 	%rd66, %rd1, %rd65;
	ld.global.f64 	%fd77, [%rd66];
	fma.rn.f64 	%fd78, %fd72, %fd77, %fd120;
	mul.wide.u32 	%rd67, %r124, 8;
	add.s64 	%rd68, %rd1, %rd67;
	ld.global.f64 	%fd79, [%rd68];
	fma.rn.f64 	%fd80, %fd72, %fd79, %fd119;
	mul.wide.u32 	%rd69, %r123, 8;
	add.s64 	%rd70, %rd1, %rd69;
	ld.global.f64 	%fd81, [%rd70];
	fma.rn.f64 	%fd82, %fd72, %fd81, %fd118;
	mul.wide.u32 	%rd71, %r122, 8;
	add.s64 	%rd72, %rd1, %rd71;
	ld.global.f64 	%fd83, [%rd72];
	fma.rn.f64 	%fd84, %fd72, %fd83, %fd117;
	mul.wide.u32 	%rd73, %r121, 8;
	add.s64 	%rd74, %rd1, %rd73;
	ld.global.f64 	%fd85, [%rd74];
	fma.rn.f64 	%fd86, %fd72, %fd85, %fd116;
	mul.wide.u32 	%rd75, %r120, 8;
	add.s64 	%rd76, %rd1, %rd75;
	ld.global.f64 	%fd87, [%rd76];
	fma.rn.f64 	%fd88, %fd72, %fd87, %fd115;
	mul.wide.s32 	%rd77, %r79, 8;
	add.s64 	%rd78, %rd60, %rd77;
	ld.global.f64 	%fd89, [%rd78];
	ld.global.f64 	%fd90, [%rd62+8];
	fma.rn.f64 	%fd122, %fd89, %fd90, %fd74;
	ld.global.f64 	%fd91, [%rd64+8];
	fma.rn.f64 	%fd121, %fd89, %fd91, %fd76;
	ld.global.f64 	%fd92, [%rd66+8];
	fma.rn.f64 	%fd120, %fd89, %fd92, %fd78;
	add.s64 	%rd79, %rd112, %rd11;
	ld.global.f64 	%fd93, [%rd79];
	fma.rn.f64 	%fd119, %fd89, %fd93, %fd80;
	add.s64 	%rd80, %rd112, %rd10;
	ld.global.f64 	%fd94, [%rd80];
	fma.rn.f64 	%fd118, %fd89, %fd94, %fd82;
	add.s64 	%rd81, %rd112, %rd9;
	ld.global.f64 	%fd95, [%rd81];
	fma.rn.f64 	%fd117, %fd89, %fd95, %fd84;
	add.s64 	%rd82, %rd112, %rd8;
	ld.global.f64 	%fd96, [%rd82];
	fma.rn.f64 	%fd116, %fd89, %fd96, %fd86;
	add.s64 	%rd83, %rd112, %rd7;
	ld.global.f64 	%fd97, [%rd83];
	fma.rn.f64 	%fd115, %fd89, %fd97, %fd88;
	add.s32 	%r127, %r127, 2;
	add.s64 	%rd112, %rd112, 16;
	add.s32 	%r126, %r126, 2;
	add.s32 	%r125, %r125, 2;
	add.s32 	%r124, %r124, 2;
	add.s32 	%r123, %r123, 2;
	add.s32 	%r122, %r122, 2;
	add.s32 	%r121, %r121, 2;
	add.s32 	%r120, %r120, 2;
	add.s32 	%r119, %r119, %r26;
	setp.eq.s32 	%p20, %r127, 0;
	@%p20 bra 	$L__BB3_24;
	bra.uni 	$L__BB3_23;
$L__BB3_24:
	and.b32  	%r107, %r80, 1;
	setp.eq.b32 	%p21, %r107, 1;
	not.pred 	%p22, %p21;
	@%p22 bra 	$L__BB3_26;
	mad.lo.s32 	%r108, %r118, %r79, %r3;
	mul.wide.s32 	%rd84, %r108, 8;
	add.s64 	%rd85, %rd2, %rd84;
	ld.global.f64 	%fd98, [%rd85];
	add.s32 	%r109, %r16, %r118;
	mul.wide.u32 	%rd86, %r109, 8;
	add.s64 	%rd87, %rd1, %rd86;
	ld.global.f64 	%fd99, [%rd87];
	fma.rn.f64 	%fd122, %fd98, %fd99, %fd122;
	add.s32 	%r110, %r109, %r80;
	mul.wide.u32 	%rd88, %r110, 8;
	add.s64 	%rd89, %rd1, %rd88;
	ld.global.f64 	%fd100, [%rd89];
	fma.rn.f64 	%fd121, %fd98, %fd100, %fd121;
	add.s32 	%r111, %r110, %r80;
	mul.wide.u32 	%rd90, %r111, 8;
	add.s64 	%rd91, %rd1, %rd90;
	ld.global.f64 	%fd101, [%rd91];
	fma.rn.f64 	%fd120, %fd98, %fd101, %fd120;
	add.s32 	%r112, %r111, %r80;
	mul.wide.u32 	%rd92, %r112, 8;
	add.s64 	%rd93, %rd1, %rd92;
	ld.global.f64 	%fd102, [%rd93];
	fma.rn.f64 	%fd119, %fd98, %fd102, %fd119;
	add.s32 	%r113, %r112, %r80;
	mul.wide.u32 	%rd94, %r113, 8;
	add.s64 	%rd95, %rd1, %rd94;
	ld.global.f64 	%fd103, [%rd95];
	fma.rn.f64 	%fd118, %fd98, %fd103, %fd118;
	add.s32 	%r114, %r113, %r80;
	mul.wide.u32 	%rd96, %r114, 8;
	add.s64 	%rd97, %rd1, %rd96;
	ld.global.f64 	%fd104, [%rd97];
	fma.rn.f64 	%fd117, %fd98, %fd104, %fd117;
	add.s32 	%r115, %r114, %r80;
	mul.wide.u32 	%rd98, %r115, 8;
	add.s64 	%rd99, %rd1, %rd98;
	ld.global.f64 	%fd105, [%rd99];
	fma.rn.f64 	%fd116, %fd98, %fd105, %fd116;
	add.s32 	%r116, %r115, %r80;
	mul.wide.u32 	%rd100, %r116, 8;
	add.s64 	%rd101, %rd1, %rd100;
	ld.global.f64 	%fd106, [%rd101];
	fma.rn.f64 	%fd115, %fd98, %fd106, %fd115;
$L__BB3_26:
	mad.lo.s32 	%r117, %r5, %r79, %r3;
	mul.wide.s32 	%rd102, %r117, 8;
	add.s64 	%rd103, %rd3, %rd102;
	st.global.f64 	[%rd103], %fd122;
	mul.wide.s32 	%rd104, %r79, 8;
	add.s64 	%rd105, %rd103, %rd104;
	st.global.f64 	[%rd105], %fd121;
	add.s64 	%rd106, %rd105, %rd104;
	st.global.f64 	[%rd106], %fd120;
	add.s64 	%rd107, %rd106, %rd104;
	st.global.f64 	[%rd107], %fd119;
	add.s64 	%rd108, %rd107, %rd104;
	st.global.f64 	[%rd108], %fd118;
	add.s64 	%rd109, %rd108, %rd104;
	st.global.f64 	[%rd109], %fd117;
	add.s64 	%rd110, %rd109, %rd104;
	st.global.f64 	[%rd110], %fd116;
	add.s64 	%rd111, %rd110, %rd104;
	st.global.f64 	[%rd111], %fd115;
$L__BB3_27:
	ret;

}
	// .globl	_Z12MatMulKernel6MatrixS_S_
.visible .entry _Z12MatMulKernel6MatrixS_S_(
	.param .align 8 .b8 _Z12MatMulKernel6MatrixS_S__param_0[24],
	.param .align 8 .b8 _Z12MatMulKernel6MatrixS_S__param_1[24],
	.param .align 8 .b8 _Z12MatMulKernel6MatrixS_S__param_2[24]
)
{
	.reg .pred 	%p<8>;
	.reg .b32 	%r<82>;
	.reg .b64 	%rd<70>;
	.reg .b64 	%fd<368>;
	// demoted variable
	.shared .align 8 .b8 _ZZ12MatMulKernel6MatrixS_S_E2As[2048];
	// demoted variable
	.shared .align 8 .b8 _ZZ12MatMulKernel6MatrixS_S_E2Bs[2048];
	ld.param.u64 	%rd7, [_Z12MatMulKernel6MatrixS_S__param_2+16];
	ld.param.u32 	%r43, [_Z12MatMulKernel6MatrixS_S__param_2+8];
	ld.param.u64 	%rd6, [_Z12MatMulKernel6MatrixS_S__param_1+16];
	ld.param.u32 	%r40, [_Z12MatMulKernel6MatrixS_S__param_1+8];
	ld.param.u64 	%rd5, [_Z12MatMulKernel6MatrixS_S__param_0+16];
	ld.param.u32 	%r37, [_Z12MatMulKernel6MatrixS_S__param_0+8];
	ld.param.v2.u32 	{%r35, %r36}, [_Z12MatMulKernel6MatrixS_S__param_0];
	mov.u32 	%r44, %ctaid.y;
	mov.u32 	%r45, %ctaid.x;
	shl.b32 	%r1, %r44, 4;
	shl.b32 	%r2, %r45, 4;
	mov.u32 	%r3, %tid.y;
	mov.u32 	%r4, %tid.x;
	shr.s32 	%r46, %r35, 31;
	shr.u32 	%r47, %r46, 28;
	add.s32 	%r48, %r35, %r47;
	shr.s32 	%r5, %r48, 4;
	setp.lt.s32 	%p1, %r35, 16;
	mov.f64 	%fd367, 0d0000000000000000;
	@%p1 bra 	$L__BB4_9;
	cvta.to.global.u64 	%rd1, %rd5;
	mul.lo.s32 	%r6, %r1, %r37;
	cvta.to.global.u64 	%rd2, %rd6;
	shl.b32 	%r8, %r40, 4;
	mad.lo.s32 	%r50, %r37, %r3, %r4;
	cvt.s64.s32 	%rd3, %r50;
	shl.b32 	%r51, %r3, 7;
	mov.u32 	%r52, _ZZ12MatMulKernel6MatrixS_S_E2As;
	add.s32 	%r9, %r52, %r51;
	shl.b32 	%r53, %r4, 3;
	add.s32 	%r10, %r9, %r53;
	mad.lo.s32 	%r54, %r40, %r3, %r4;
	cvt.s64.s32 	%rd4, %r54;
	mov.u32 	%r55, _ZZ12MatMulKernel6MatrixS_S_E2Bs;
	add.s32 	%r12, %r55, %r53;
	add.s32 	%r11, %r12, %r51;
	add.s32 	%r56, %r5, -1;
	setp.lt.u32 	%p2, %r56, 3;
	mov.f64 	%fd367, 0d0000000000000000;
	mov.b32 	%r81, 0;
	@%p2 bra 	$L__BB4_4;
	and.b32  	%r57, %r5, 134217724;
	neg.s32 	%r79, %r57;
	add.s32 	%r78, %r6, 32;
	add.s32 	%r77, %r8, %r2;
	shl.b32 	%r58, %r40, 5;
	add.s32 	%r76, %r58, %r2;
	mad.lo.s32 	%r75, %r40, 48, %r2;
	mov.f64 	%fd367, 0d0000000000000000;
	mov.u32 	%r74, %r2;
$L__BB4_3:
	.pragma "nounroll";
	and.b32  	%r81, %r5, 134217724;
	add.s32 	%r59, %r78, -32;
	cvt.s64.s32 	%rd8, %r59;
	cvt.s64.s32 	%rd9, %r74;
	add.s64 	%rd10, %rd8, %rd3;
	shl.b64 	%rd11, %rd10, 3;
	add.s64 	%rd12, %rd1, %rd11;
	ld.global.f64 	%fd14, [%rd12];
	st.shared.f64 	[%r10], %fd14;
	add.s64 	%rd13, %rd9, %rd4;
	shl.b64 	%rd14, %rd13, 3;
	add.s64 	%rd15, %rd2, %rd14;
	ld.global.f64 	%fd15, [%rd15];
	st.shared.f64 	[%r11], %fd15;
	bar.sync 	0;
	ld.shared.f64 	%fd16, [%r9];
	ld.shared.f64 	%fd17, [%r12];
	fma.rn.f64 	%fd18, %fd16, %fd17, %fd367;
	ld.shared.f64 	%fd19, [%r9+8];
	ld.shared.f64 	%fd20, [%r12+128];
	fma.rn.f64 	%fd21, %fd19, %fd20, %fd18;
	ld.shared.f64 	%fd22, [%r9+16];
	ld.shared.f64 	%fd23, [%r12+256];
	fma.rn.f64 	%fd24, %fd22, %fd23, %fd21;
	ld.shared.f64 	%fd25, [%r9+24];
	ld.shared.f64 	%fd26, [%r12+384];
	fma.rn.f64 	%fd27, %fd25, %fd26, %fd24;
	ld.shared.f64 	%fd28, [%r9+32];
	ld.shared.f64 	%fd29, [%r12+512];
	fma.rn.f64 	%fd30, %fd28, %fd29, %fd27;
	ld.shared.f64 	%fd31, [%r9+40];
	ld.shared.f64 	%fd32, [%r12+640];
	fma.rn.f64 	%fd33, %fd31, %fd32, %fd30;
	ld.shared.f64 	%fd34, [%r9+48];
	ld.shared.f64 	%fd35, [%r12+768];
	fma.rn.f64 	%fd36, %fd34, %fd35, %fd33;
	ld.shared.f64 	%fd37, [%r9+56];
	ld.shared.f64 	%fd38, [%r12+896];
	fma.rn.f64 	%fd39, %fd37, %fd38, %fd36;
	ld.shared.f64 	%fd40, [%r9+64];
	ld.shared.f64 	%fd41, [%r12+1024];
	fma.rn.f64 	%fd42, %fd40, %fd41, %fd39;
	ld.shared.f64 	%fd43, [%r9+72];
	ld.shared.f64 	%fd44, [%r12+1152];
	fma.rn.f64 	%fd45, %fd43, %fd44, %fd42;
	ld.shared.f64 	%fd46, [%r9+80];
	ld.shared.f64 	%fd47, [%r12+1280];
	fma.rn.f64 	%fd48, %fd46, %fd47, %fd45;
	ld.shared.f64 	%fd49, [%r9+88];
	ld.shared.f64 	%fd50, [%r12+1408];
	fma.rn.f64 	%fd51, %fd49, %fd50, %fd48;
	ld.shared.f64 	%fd52, [%r9+96];
	ld.shared.f64 	%fd53, [%r12+1536];
	fma.rn.f64 	%fd54, %fd52, %fd53, %fd51;
	ld.shared.f64 	%fd55, [%r9+104];
	ld.shared.f64 	%fd56, [%r12+1664];
	fma.rn.f64 	%fd57, %fd55, %fd56, %fd54;
	ld.shared.f64 	%fd58, [%r9+112];
	ld.shared.f64 	%fd59, [%r12+1792];
	fma.rn.f64 	%fd60, %fd58, %fd59, %fd57;
	ld.shared.f64 	%fd61, [%r9+120];
	ld.shared.f64 	%fd62, [%r12+1920];
	fma.rn.f64 	%fd63, %fd61, %fd62, %fd60;
	bar.sync 	0;
	add.s32 	%r60, %r78, -16;
	cvt.s64.s32 	%rd16, %r60;
	cvt.s64.s32 	%rd17, %r77;
	add.s64 	%rd18, %rd16, %rd3;
	shl.b64 	%rd19, %rd18, 3;
	add.s64 	%rd20, %rd1, %rd19;
	ld.global.f64 	%fd64, [%rd20];
	st.shared.f64 	[%r10], %fd64;
	add.s64 	%rd21, %rd17, %rd4;
	shl.b64 	%rd22, %rd21, 3;
	add.s64 	%rd23, %rd2, %rd22;
	ld.global.f64 	%fd65, [%rd23];
	st.shared.f64 	[%r11], %fd65;
	bar.sync 	0;
	ld.shared.f64 	%fd66, [%r9];
	ld.shared.f64 	%fd67, [%r12];
	fma.rn.f64 	%fd68, %fd66, %fd67, %fd63;
	ld.shared.f64 	%fd69, [%r9+8];
	ld.shared.f64 	%fd70, [%r12+128];
	fma.rn.f64 	%fd71, %fd69, %fd70, %fd68;
	ld.shared.f64 	%fd72, [%r9+16];
	ld.shared.f64 	%fd73, [%r12+256];
	fma.rn.f64 	%fd74, %fd72, %fd73, %fd71;
	ld.shared.f64 	%fd75, [%r9+24];
	ld.shared.f64 	%fd76, [%r12+384];
	fma.rn.f64 	%fd77, %fd75, %fd76, %fd74;
	ld.shared.f64 	%fd78, [%r9+32];
	ld.shared.f64 	%fd79, [%r12+512];
	fma.rn.f64 	%fd80, %fd78, %fd79, %fd77;
	ld.shared.f64 	%fd81, [%r9+40];
	ld.shared.f64 	%fd82, [%r12+640];
	fma.rn.f64 	%fd83, %fd81, %fd82, %fd80;
	ld.shared.f64 	%fd84, [%r9+48];
	ld.shared.f64 	%fd85, [%r12+768];
	fma.rn.f64 	%fd86, %fd84, %fd85, %fd83;
	ld.shared.f64 	%fd87, [%r9+56];
	ld.shared.f64 	%fd88, [%r12+896];
	fma.rn.f64 	%fd89, %fd87, %fd88, %fd86;
	ld.shared.f64 	%fd90, [%r9+64];
	ld.shared.f64 	%fd91, [%r12+1024];
	fma.rn.f64 	%fd92, %fd90, %fd91, %fd89;
	ld.shared.f64 	%fd93, [%r9+72];
	ld.shared.f64 	%fd94, [%r12+1152];
	fma.rn.f64 	%fd95, %fd93, %fd94, %fd92;
	ld.shared.f64 	%fd96, [%r9+80];
	ld.shared.f64 	%fd97, [%r12+1280];
	fma.rn.f64 	%fd98, %fd96, %fd97, %fd95;
	ld.shared.f64 	%fd99, [%r9+88];
	ld.shared.f64 	%fd100, [%r12+1408];
	fma.rn.f64 	%fd101, %fd99, %fd100, %fd98;
	ld.shared.f64 	%fd102, [%r9+96];
	ld.shared.f64 	%fd103, [%r12+1536];
	fma.rn.f64 	%fd104, %fd102, %fd103, %fd101;
	ld.shared.f64 	%fd105, [%r9+104];
	ld.shared.f64 	%fd106, [%r12+1664];
	fma.rn.f64 	%fd107, %fd105, %fd106, %fd104;
	ld.shared.f64 	%fd108, [%r9+112];
	ld.shared.f64 	%fd109, [%r12+1792];
	fma.rn.f64 	%fd110, %fd108, %fd109, %fd107;
	ld.shared.f64 	%fd111, [%r9+120];
	ld.shared.f64 	%fd112, [%r12+1920];
	fma.rn.f64 	%fd113, %fd111, %fd112, %fd110;
	bar.sync 	0;
	add.s32 	%r61, %r78, 16;
	cvt.s64.s32 	%rd24, %r78;
	cvt.s64.s32 	%rd25, %r76;
	add.s64 	%rd26, %rd24, %rd3;
	shl.b64 	%rd27, %rd26, 3;
	add.s64 	%rd28, %rd1, %rd27;
	ld.global.f64 	%fd114, [%rd28];
	st.shared.f64 	[%r10], %fd114;
	add.s64 	%rd29, %rd25, %rd4;
	shl.b64 	%rd30, %rd29, 3;
	add.s64 	%rd31, %rd2, %rd30;
	ld.global.f64 	%fd115, [%rd31];
	st.shared.f64 	[%r11], %fd115;
	bar.sync 	0;
	ld.shared.f64 	%fd116, [%r9];
	ld.shared.f64 	%fd117, [%r12];
	fma.rn.f64 	%fd118, %fd116, %fd117, %fd113;
	ld.shared.f64 	%fd119, [%r9+8];
	ld.shared.f64 	%fd120, [%r12+128];
	fma.rn.f64 	%fd121, %fd119, %fd120, %fd118;
	ld.shared.f64 	%fd122, [%r9+16];
	ld.shared.f64 	%fd123, [%r12+256];
	fma.rn.f64 	%fd124, %fd122, %fd123, %fd121;
	ld.shared.f64 	%fd125, [%r9+24];
	ld.shared.f64 	%fd126, [%r12+384];
	fma.rn.f64 	%fd127, %fd125, %fd126, %fd124;
	ld.shared.f64 	%fd128, [%r9+32];
	ld.shared.f64 	%fd129, [%r12+512];
	fma.rn.f64 	%fd130, %fd128, %fd129, %fd127;
	ld.shared.f64 	%fd131, [%r9+40];
	ld.shared.f64 	%fd132, [%r12+640];
	fma.rn.f64 	%fd133, %fd131, %fd132, %fd130;
	ld.shared.f64 	%fd134, [%r9+48];
	ld.shared.f64 	%fd135, [%r12+768];
	fma.rn.f64 	%fd136, %fd134, %fd135, %fd133;
	ld.shared.f64 	%fd137, [%r9+56];
	ld.shared.f64 	%fd138, [%r12+896];
	fma.rn.f64 	%fd139, %fd137, %fd138, %fd136;
	ld.shared.f64 	%fd140, [%r9+64];
	ld.shared.f64 	%fd141, [%r12+1024];
	fma.rn.f64 	%fd142, %fd140, %fd141, %fd139;
	ld.shared.f64 	%fd143, [%r9+72];
	ld.shared.f64 	%fd144, [%r12+1152];
	fma.rn.f64 	%fd145, %fd143, %fd144, %fd142;
	ld.shared.f64 	%fd146, [%r9+80];
	ld.shared.f64 	%fd147, [%r12+1280];
	fma.rn.f64 	%fd148, %fd146, %fd147, %fd145;
	ld.shared.f64 	%fd149, [%r9+88];
	ld.shared.f64 	%fd150, [%r12+1408];
	fma.rn.f64 	%fd151, %fd149, %fd150, %fd148;
	ld.shared.f64 	%fd152, [%r9+96];
	ld.shared.f64 	%fd153, [%r12+1536];
	fma.rn.f64 	%fd154, %fd152, %fd153, %fd151;
	ld.shared.f64 	%fd155, [%r9+104];
	ld.shared.f64 	%fd156, [%r12+1664];
	fma.rn.f64 	%fd157, %fd155, %fd156, %fd154;
	ld.shared.f64 	%fd158, [%r9+112];
	ld.shared.f64 	%fd159, [%r12+1792];
	fma.rn.f64 	%fd160, %fd158, %fd159, %fd157;
	ld.shared.f64 	%fd161, [%r9+120];
	ld.shared.f64 	%fd162, [%r12+1920];
	fma.rn.f64 	%fd163, %fd161, %fd162, %fd160;
	bar.sync 	0;
	cvt.s64.s32 	%rd32, %r61;
	cvt.s64.s32 	%rd33, %r75;
	add.s64 	%rd34, %rd32, %rd3;
	shl.b64 	%rd35, %rd34, 3;
	add.s64 	%rd36, %rd1, %rd35;
	ld.global.f64 	%fd164, [%rd36];
	st.shared.f64 	[%r10], %fd164;
	add.s64 	%rd37, %rd33, %rd4;
	shl.b64 	%rd38, %rd37, 3;
	add.s64 	%rd39, %rd2, %rd38;
	ld.global.f64 	%fd165, [%rd39];
	st.shared.f64 	[%r11], %fd165;
	bar.sync 	0;
	ld.shared.f64 	%fd166, [%r9];
	ld.shared.f64 	%fd167, [%r12];
	fma.rn.f64 	%fd168, %fd166, %fd167, %fd163;
	ld.shared.f64 	%fd169, [%r9+8];
	ld.shared.f64 	%fd170, [%r12+128];
	fma.rn.f64 	%fd171, %fd169, %fd170, %fd168;
	ld.shared.f64 	%fd172, [%r9+16];
	ld.shared.f64 	%fd173, [%r12+256];
	fma.rn.f64 	%fd174, %fd172, %fd173, %fd171;
	ld.shared.f64 	%fd175, [%r9+24];
	ld.shared.f64 	%fd176, [%r12+384];
	fma.rn.f64 	%fd177, %fd175, %fd176, %fd174;
	ld.shared.f64 	%fd178, [%r9+32];
	ld.shared.f64 	%fd179, [%r12+512];
	fma.rn.f64 	%fd180, %fd178, %fd179, %fd177;
	ld.shared.f64 	%fd181, [%r9+40];
	ld.shared.f64 	%fd182, [%r12+640];
	fma.rn.f64 	%fd183, %fd181, %fd182, %fd180;
	ld.shared.f64 	%fd184, [%r9+48];
	ld.shared.f64 	%fd185, [%r12+768];
	fma.rn.f64 	%fd186, %fd184, %fd185, %fd183;
	ld.shared.f64 	%fd187, [%r9+56];
	ld.shared.f64 	%fd188, [%r12+896];
	fma.rn.f64 	%fd189, %fd187, %fd188, %fd186;
	ld.shared.f64 	%fd190, [%r9+64];
	ld.shared.f64 	%fd191, [%r12+1024];
	fma.rn.f64 	%fd192, %fd190, %fd191, %fd189;
	ld.shared.f64 	%fd193, [%r9+72];
	ld.shared.f64 	%fd194, [%r12+1152];
	fma.rn.f64 	%fd195, %fd193, %fd194, %fd192;
	ld.shared.f64 	%fd196, [%r9+80];
	ld.shared.f64 	%fd197, [%r12+1280];
	fma.rn.f64 	%fd198, %fd196, %fd197, %fd195;
	ld.shared.f64 	%fd199, [%r9+88];
	ld.shared.f64 	%fd200, [%r12+1408];
	fma.rn.f64 	%fd201, %fd199, %fd200, %fd198;
	ld.shared.f64 	%fd202, [%r9+96];
	ld.shared.f64 	%fd203, [%r12+1536];
	fma.rn.f64 	%fd204, %fd202, %fd203, %fd201;
	ld.shared.f64 	%fd205, [%r9+104];
	ld.shared.f64 	%fd206, [%r12+1664];
	fma.rn.f64 	%fd207, %fd205, %fd206, %fd204;
	ld.shared.f64 	%fd208, [%r9+112];
	ld.shared.f64 	%fd209, [%r12+1792];
	fma.rn.f64 	%fd210, %fd208, %fd209, %fd207;
	ld.shared.f64 	%fd211, [%r9+120];
	ld.shared.f64 	%fd212, [%r12+1920];
	fma.rn.f64 	%fd367, %fd211, %fd212, %fd210;
	bar.sync 	0;
	add.s32 	%r79, %r79, 4;
	add.s32 	%r78, %r78, 64;
	shl.b32 	%r62, %r40, 6;
	add.s32 	%r77, %r77, %r62;
	add.s32 	%r76, %r76, %r62;
	add.s32 	%r75, %r75, %r62;
	add.s32 	%r74, %r74, %r62;
	setp.ne.s32 	%p3, %r79, 0;
	@%p3 bra 	$L__BB4_3;
$L__BB4_4:
	and.b32  	%r32, %r5, 3;
	setp.eq.s32 	%p4, %r32, 0;
	@%p4 bra 	$L__BB4_9;
	setp.eq.s32 	%p5, %r32, 1;
	@%p5 bra 	$L__BB4_7;
	shl.b32 	%r63, %r81, 4;
	add.s32 	%r64, %r63, %r6;
	cvt.s64.s32 	%rd40, %r64;
	mad.lo.s32 	%r65, %r8, %r81, %r2;
	cvt.s64.s32 	%rd41, %r65;
	add.s64 	%rd42, %rd40, %rd3;
	shl.b64 	%rd43, %rd42, 3;
	add.s64 	%rd44, %rd1, %rd43;
	ld.global.f64 	%fd214, [%rd44];
	st.shared.f64 	[%r10], %fd214;
	add.s64 	%rd45, %rd41, %rd4;
	shl.b64 	%rd46, %rd45, 3;
	add.s64 	%rd47, %rd2, %rd46;
	ld.global.f64 	%fd215, [%rd47];
	st.shared.f64 	[%r11], %fd215;
	bar.sync 	0;
	ld.shared.f64 	%fd216, [%r9];
	ld.shared.f64 	%fd217, [%r12];
	fma.rn.f64 	%fd218, %fd216, %fd217, %fd367;
	ld.shared.f64 	%fd219, [%r9+8];
	ld.shared.f64 	%fd220, [%r12+128];
	fma.rn.f64 	%fd221, %fd219, %fd220, %fd218;
	ld.shared.f64 	%fd222, [%r9+16];
	ld.shared.f64 	%fd223, [%r12+256];
	fma.rn.f64 	%fd224, %fd222, %fd223, %fd221;
	ld.shared.f64 	%fd225, [%r9+24];
	ld.shared.f64 	%fd226, [%r12+384];
	fma.rn.f64 	%fd227, %fd225, %fd226, %fd224;
	ld.shared.f64 	%fd228, [%r9+32];
	ld.shared.f64 	%fd229, [%r12+512];
	fma.rn.f64 	%fd230, %fd228, %fd229, %fd227;
	ld.shared.f64 	%fd231, [%r9+40];
	ld.shared.f64 	%fd232, [%r12+640];
	fma.rn.f64 	%fd233, %fd231, %fd232, %fd230;
	ld.shared.f64 	%fd234, [%r9+48];
	ld.shared.f64 	%fd235, [%r12+768];
	fma.rn.f64 	%fd236, %fd234, %fd235, %fd233;
	ld.shared.f64 	%fd237, [%r9+56];
	ld.shared.f64 	%fd238, [%r12+896];
	fma.rn.f64 	%fd239, %fd237, %fd238, %fd236;
	ld.shared.f64 	%fd240, [%r9+64];
	ld.shared.f64 	%fd241, [%r12+1024];
	fma.rn.f64 	%fd242, %fd240, %fd241, %fd239;
	ld.shared.f64 	%fd243, [%r9+72];
	ld.shared.f64 	%fd244, [%r12+1152];
	fma.rn.f64 	%fd245, %fd243, %fd244, %fd242;
	ld.shared.f64 	%fd246, [%r9+80];
	ld.shared.f64 	%fd247, [%r12+1280];
	fma.rn.f64 	%fd248, %fd246, %fd247, %fd245;
	ld.shared.f64 	%fd249, [%r9+88];
	ld.shared.f64 	%fd250, [%r12+1408];
	fma.rn.f64 	%fd251, %fd249, %fd250, %fd248;
	ld.shared.f64 	%fd252, [%r9+96];
	ld.shared.f64 	%fd253, [%r12+1536];
	fma.rn.f64 	%fd254, %fd252, %fd253, %fd251;
	ld.shared.f64 	%fd255, [%r9+104];
	ld.shared.f64 	%fd256, [%r12+1664];
	fma.rn.f64 	%fd257, %fd255, %fd256, %fd254;
	ld.shared.f64 	%fd258, [%r9+112];
	ld.shared.f64 	%fd259, [%r12+1792];
	fma.rn.f64 	%fd260, %fd258, %fd259, %fd257;
	ld.shared.f64 	%fd261, [%r9+120];
	ld.shared.f64 	%fd262, [%r12+1920];
	fma.rn.f64 	%fd263, %fd261, %fd262, %fd260;
	bar.sync 	0;
	add.s32 	%r66, %r64, 16;
	cvt.s64.s32 	%rd48, %r66;
	add.s32 	%r67, %r65, %r8;
	cvt.s64.s32 	%rd49, %r67;
	add.s64 	%rd50, %rd48, %rd3;
	shl.b64 	%rd51, %rd50, 3;
	add.s64 	%rd52, %rd1, %rd51;
	ld.global.f64 	%fd264, [%rd52];
	st.shared.f64 	[%r10], %fd264;
	add.s64 	%rd53, %rd49, %rd4;
	shl.b64 	%rd54, %rd53, 3;
	add.s64 	%rd55, %rd2, %rd54;
	ld.global.f64 	%fd265, [%rd55];
	st.shared.f64 	[%r11], %fd265;
	bar.sync 	0;
	ld.shared.f64 	%fd266, [%r9];
	ld.shared.f64 	%fd267, [%r12];
	fma.rn.f64 	%fd268, %fd266, %fd267, %fd263;
	ld.shared.f64 	%fd269, [%r9+8];
	ld.shared.f64 	%fd270, [%r12+128];
	fma.rn.f64 	%fd271, %fd269, %fd270, %fd268;
	ld.shared.f64 	%fd272, [%r9+16];
	ld.shared.f64 	%fd273, [%r12+256];
	fma.rn.f64 	%fd274, %fd272, %fd273, %fd271;
	ld.shared.f64 	%fd275, [%r9+24];
	ld.shared.f64 	%fd276, [%r12+384];
	fma.rn.f64 	%fd277, %fd275, %fd276, %fd274;
	ld.shared.f64 	%fd278, [%r9+32];
	ld.shared.f64 	%fd279, [%r12+512];
	fma.rn.f64 	%fd280, %fd278, %fd279, %fd277;
	ld.shared.f64 	%fd281, [%r9+40];
	ld.shared.f64 	%fd282, [%r12+640];
	fma.rn.f64 	%fd283, %fd281, %fd282, %fd280;
	ld.shared.f64 	%fd284, [%r9+48];
	ld.shared.f64 	%fd285, [%r12+768];
	fma.rn.f64 	%fd286, %fd284, %fd285, %fd283;
	ld.shared.f64 	%fd287, [%r9+56];
	ld.shared.f64 	%fd288, [%r12+896];
	fma.rn.f64 	%fd289, %fd287, %fd288, %fd286;
	ld.shared.f64 	%fd290, [%r9+64];
	ld.shared.f64 	%fd291, [%r12+1024];
	fma.rn.f64 	%fd292, %fd290, %fd291, %fd289;
	ld.shared.f64 	%fd293, [%r9+72];
	ld.shared.f64 	%fd294, [%r12+1152];
	fma.rn.f64 	%fd295, %fd293, %fd294, %fd292;
	ld.shared.f64 	%fd296, [%r9+80];
	ld.shared.f64 	%fd297, [%r12+1280];
	fma.rn.f64 	%fd298, %fd296, %fd297, %fd295;
	ld.shared.f64 	%fd299, [%r9+88];
	ld.shared.f64 	%fd300, [%r12+1408];
	fma.rn.f64 	%fd301, %fd299, %fd300, %fd298;
	ld.shared.f64 	%fd302, [%r9+96];
	ld.shared.f64 	%fd303, [%r12+1536];
	fma.rn.f64 	%fd304, %fd302, %fd303, %fd301;
	ld.shared.f64 	%fd305, [%r9+104];
	ld.shared.f64 	%fd306, [%r12+1664];
	fma.rn.f64 	%fd307, %fd305, %fd306, %fd304;
	ld.shared.f64 	%fd308, [%r9+112];
	ld.shared.f64 	%fd309, [%r12+1792];
	fma.rn.f64 	%fd310, %fd308, %fd309, %fd307;
	ld.shared.f64 	%fd311, [%r9+120];
	ld.shared.f64 	%fd312, [%r12+1920];
	fma.rn.f64 	%fd367, %fd311, %fd312, %fd310;
	bar.sync 	0;
	add.s32 	%r81, %r81, 2;
$L__BB4_7:
	and.b32  	%r68, %r5, 1;
	setp.eq.b32 	%p6, %r68, 1;
	not.pred 	%p7, %p6;
	@%p7 bra 	$L__BB4_9;
	shl.b32 	%r69, %r81, 4;
	add.s32 	%r70, %r69, %r6;
	cvt.s64.s32 	%rd56, %r70;
	mad.lo.s32 	%r71, %r8, %r81, %r2;
	cvt.s64.s32 	%rd57, %r71;
	add.s64 	%rd58, %rd56, %rd3;
	shl.b64 	%rd59, %rd58, 3;
	add.s64 	%rd60, %rd1, %rd59;
	ld.global.f64 	%fd313, [%rd60];
	st.shared.f64 	[%r10], %fd313;
	add.s64 	%rd61, %rd57, %rd4;
	shl.b64 	%rd62, %rd61, 3;
	add.s64 	%rd63, %rd2, %rd62;
	ld.global.f64 	%fd314, [%rd63];
	st.shared.f64 	[%r11], %fd314;
	bar.sync 	0;
	ld.shared.f64 	%fd315, [%r9];
	ld.shared.f64 	%fd316, [%r12];
	fma.rn.f64 	%fd317, %fd315, %fd316, %fd367;
	ld.shared.f64 	%fd318, [%r9+8];
	ld.shared.f64 	%fd319, [%r12+128];
	fma.rn.f64 	%fd320, %fd318, %fd319, %fd317;
	ld.shared.f64 	%fd321, [%r9+16];
	ld.shared.f64 	%fd322, [%r12+256];
	fma.rn.f64 	%fd323, %fd321, %fd322, %fd320;
	ld.shared.f64 	%fd324, [%r9+24];
	ld.shared.f64 	%fd325, [%r12+384];
	fma.rn.f64 	%fd326, %fd324, %fd325, %fd323;
	ld.shared.f64 	%fd327, [%r9+32];
	ld.shared.f64 	%fd328, [%r12+512];
	fma.rn.f64 	%fd329, %fd327, %fd328, %fd326;
	ld.shared.f64 	%fd330, [%r9+40];
	ld.shared.f64 	%fd331, [%r12+640];
	fma.rn.f64 	%fd332, %fd330, %fd331, %fd329;
	ld.shared.f64 	%fd333, [%r9+48];
	ld.shared.f64 	%fd334, [%r12+768];
	fma.rn.f64 	%fd335, %fd333, %fd334, %fd332;
	ld.shared.f64 	%fd336, [%r9+56];
	ld.shared.f64 	%fd337, [%r12+896];
	fma.rn.f64 	%fd338, %fd336, %fd337, %fd335;
	ld.shared.f64 	%fd339, [%r9+64];
	ld.shared.f64 	%fd340, [%r12+1024];
	fma.rn.f64 	%fd341, %fd339, %fd340, %fd338;
	ld.shared.f64 	%fd342, [%r9+72];
	ld.shared.f64 	%fd343, [%r12+1152];
	fma.rn.f64 	%fd344, %fd342, %fd343, %fd341;
	ld.shared.f64 	%fd345, [%r9+80];
	ld.shared.f64 	%fd346, [%r12+1280];
	fma.rn.f64 	%fd347, %fd345, %fd346, %fd344;
	ld.shared.f64 	%fd348, [%r9+88];
	ld.shared.f64 	%fd349, [%r12+1408];
	fma.rn.f64 	%fd350, %fd348, %fd349, %fd347;
	ld.shared.f64 	%fd351, [%r9+96];
	ld.shared.f64 	%fd352, [%r12+1536];
	fma.rn.f64 	%fd353, %fd351, %fd352, %fd350;
	ld.shared.f64 	%fd354, [%r9+104];
	ld.shared.f64 	%fd355, [%r12+1664];
	fma.rn.f64 	%fd356, %fd354, %fd355, %fd353;
	ld.shared.f64 	%fd357, [%r9+112];
	ld.shared.f64 	%fd358, [%r12+1792];
	fma.rn.f64 	%fd359, %fd357, %fd358, %fd356;
	ld.shared.f64 	%fd360, [%r9+120];
	ld.shared.f64 	%fd361, [%r12+1920];
	fma.rn.f64 	%fd367, %fd360, %fd361, %fd359;
	bar.sync 	0;
$L__BB4_9:
	mad.lo.s32 	%r72, %r1, %r43, %r2;
	cvt.s64.s32 	%rd64, %r72;
	cvta.to.global.u64 	%rd65, %rd7;
	mad.lo.s32 	%r73, %r43, %r3, %r4;
	cvt.s64.s32 	%rd66, %r73;
	add.s64 	%rd67, %rd64, %rd66;
	shl.b64 	%rd68, %rd67, 3;
	add.s64 	%rd69, %rd65, %rd68;
	st.global.f64 	[%rd69], %fd367;
	ret;

}


// ===== COMPILED SASS (sm_100) =====

	.target	sm_100

	.elftype	@"ET_EXEC"


//--------------------- .note.nv.tkinfo           --------------------------
	.section	.note.nv.tkinfo,"",@"SHT_NOTE"
	.sectionflags	@"SHF_NOTE_NV_TKINFO"
	.tkinfo
        /*0018*/ 	.word	0x00000002
        /*0030*/ 	.string	""
        /*0030*/ 	.string	"ptxas"
        /*0030*/ 	.string	"Cuda compilation tools, release 13.0, V13.0.88"
        /*0030*/ 	.string	"Build cuda_13.0.r13.0/compiler.36424714_0"
        /*0030*/ 	.string	"-arch sm_100 -m 64 "



//--------------------- .note.nv.cuinfo           --------------------------
	.section	.note.nv.cuinfo,"",@"SHT_NOTE"
	.sectionflags	@"SHF_NOTE_NV_CUINFO"
        /*0018*/ 	.short	0x0002
        /*001a*/ 	.short	0x0064
        /*001c*/ 	.short	0x0082
	.zero		2


//--------------------- .nv.info                  --------------------------
	.section	.nv.info,"",@"SHT_CUDA_INFO"
	.align	4


	//----- nvinfo : EIATTR_REGCOUNT
	.align		4
        /*0000*/ 	.byte	0x04, 0x2f
        /*0002*/ 	.short	(.L_1 - .L_0)
	.align		4
.L_0:
        /*0004*/ 	.word	index@(_Z17matmult_gpu1_kerniiiPdS_S_)
        /*0008*/ 	.word	0x00000019


	//----- nvinfo : EIATTR_FRAME_SIZE
	.align		4
.L_1:
        /*000c*/ 	.byte	0x04, 0x11
        /*000e*/ 	.short	(.L_3 - .L_2)
	.align		4
.L_2:
        /*0010*/ 	.word	index@(_Z17matmult_gpu1_kerniiiPdS_S_)
        /*0014*/ 	.word	0x00000000


	//----- nvinfo : EIATTR_REGCOUNT
	.align		4
.L_3:
        /*0018*/ 	.byte	0x04, 0x2f
        /*001a*/ 	.short	(.L_5 - .L_4)
	.align		4
.L_4:
        /*001c*/ 	.word	index@(_Z17matmult_gpu2_kerniiiPdS_S_)
        /*0020*/ 	.word	0x00000020


	//----- nvinfo : EIATTR_FRAME_SIZE
	.align		4
.L_5:
        /*0024*/ 	.byte	0x04, 0x11
        /*0026*/ 	.short	(.L_7 - .L_6)
	.align		4
.L_6:
        /*0028*/ 	.word	index@(_Z17matmult_gpu2_kerniiiPdS_S_)
        /*002c*/ 	.word	0x00000000


	//----- nvinfo : EIATTR_REGCOUNT
	.align		4
.L_7:
        /*0030*/ 	.byte	0x04, 0x2f
        /*0032*/ 	.short	(.L_9 - .L_8)
	.align		4
.L_8:
        /*0034*/ 	.word	index@(_Z17matmult_gpu3_kerniiiPdS_S_)
        /*0038*/ 	.word	0x00000028


	//----- nvinfo : EIATTR_FRAME_SIZE
	.align		4
.L_9:
        /*003c*/ 	.byte	0x04, 0x11
        /*003e*/ 	.short	(.L_11 - .L_10)
	.align		4
.L_10:
        /*0040*/ 	.word	index@(_Z17matmult_gpu3_kerniiiPdS_S_)
        /*0044*/ 	.word	0x00000000


	//----- nvinfo : EIATTR_REGCOUNT
	.align		4
.L_11:
        /*0048*/ 	.byte	0x04, 0x2f
        /*004a*/ 	.short	(.L_13 - .L_12)
	.align		4
.L_12:
        /*004c*/ 	.word	index@(_Z17matmult_gpu4_kerniiiPdS_S_)
        /*0050*/ 	.word	0x00000030


	//----- nvinfo : EIATTR_FRAME_SIZE
	.align		4
.L_13:
        /*0054*/ 	.byte	0x04, 0x11
        /*0056*/ 	.short	(.L_15 - .L_14)
	.align		4
.L_14:
        /*0058*/ 	.word	index@(_Z17matmult_gpu4_kerniiiPdS_S_)
        /*005c*/ 	.word	0x00000040


	//----- nvinfo : EIATTR_REGCOUNT
	.align		4
.L_15:
        /*0060*/ 	.byte	0x04, 0x2f
        /*0062*/ 	.short	(.L_17 - .L_16)
	.align		4
.L_16:
        /*0064*/ 	.word	index@(_Z12MatMulKernel6MatrixS_S_)
        /*0068*/ 	.word	0x00000020


	//----- nvinfo : EIATTR_FRAME_SIZE
	.align		4
.L_17:
        /*006c*/ 	.byte	0x04, 0x11
        /*006e*/ 	.short	(.L_19 - .L_18)
	.align		4
.L_18:
        /*0070*/ 	.word	index@(_Z12MatMulKernel6MatrixS_S_)
        /*0074*/ 	.word	0x00000000


	//----- nvinfo : EIATTR_MIN_STACK_SIZE
	.align		4
.L_19:
        /*0078*/ 	.byte	0x04, 0x12
        /*007a*/ 	.short	(.L_21 - .L_20)
	.align		4
.L_20:
        /*007c*/ 	.word	index@(_Z12MatMulKernel6MatrixS_S_)
        /*0080*/ 	.word	0x00000000


	//----- nvinfo : EIATTR_MIN_STACK_SIZE
	.align		4
.L_21:
        /*0084*/ 	.byte	0x04, 0x12
        /*0086*/ 	.short	(.L_23 - .L_22)
	.align		4
.L_22:
        /*0088*/ 	.word	index@(_Z17matmult_gpu4_kerniiiPdS_S_)
        /*008c*/ 	.word	0x00000040


	//----- nvinfo : EIATTR_MIN_STACK_SIZE
	.align		4
.L_23:
        /*0090*/ 	.byte	0x04, 0x12
        /*0092*/ 	.short	(.L_25 - .L_24)
	.align		4
.L_24:
        /*0094*/ 	.word	index@(_Z17matmult_gpu3_kerniiiPdS_S_)
        /*0098*/ 	.word	0x00000000


	//----- nvinfo : EIATTR_MIN_STACK_SIZE
	.align		4
.L_25:
        /*009c*/ 	.byte	0x04, 0x12
        /*009e*/ 	.short	(.L_27 - .L_26)
	.align		4
.L_26:
        /*00a0*/ 	.word	index@(_Z17matmult_gpu2_kerniiiPdS_S_)
        /*00a4*/ 	.word	0x00000000


	//----- nvinfo : EIATTR_MIN_STACK_SIZE
	.align		4
.L_27:
        /*00a8*/ 	.byte	0x04, 0x12
        /*00aa*/ 	.short	(.L_29 - .L_28)
	.align		4
.L_28:
        /*00ac*/ 	.word	index@(_Z17matmult_gpu1_kerniiiPdS_S_)
        /*00b0*/ 	.word	0x00000000
.L_29:


//--------------------- .nv.compat                --------------------------
	.section	.nv.compat,"",@"SHT_CUDA_COMPAT_INFO"
	.align	4
        /*0000*/ 	.byte	0x02, 0x09, 0x00, 0x00, 0x02, 0x02, 0x01, 0x00, 0x02, 0x05, 0x05, 0x00, 0x03, 0x07, 0x01, 0x01
        /*0010*/ 	.byte	0x02, 0x03, 0x00, 0x00, 0x02, 0x06, 0x01, 0x00, 0x04, 0x0b, 0x08, 0x00, 0x01, 0x00, 0x00, 0x00
        /*0020*/ 	.byte	0x00, 0x00, 0x00, 0x00


//--------------------- .nv.info._Z12MatMulKernel6MatrixS_S_ --------------------------
	.section	.nv.info._Z12MatMulKernel6MatrixS_S_,"",@"SHT_CUDA_INFO"
	.sectionflags	@""
	.align	4


	//----- nvinfo : EIATTR_CUDA_API_VERSION
	.align		4
        /*0000*/ 	.byte	0x04, 0x37
        /*0002*/ 	.short	(.L_31 - .L_30)
.L_30:
        /*0004*/ 	.word	0x00000082


	//----- nvinfo : EIATTR_KPARAM_INFO
	.align		4
.L_31:
        /*0008*/ 	.byte	0x04, 0x17
        /*000a*/ 	.short	(.L_33 - .L_32)
.L_32:
        /*000c*/ 	.word	0x00000000
        /*0010*/ 	.short	0x0002
        /*0012*/ 	.short	0x0030
        /*0014*/ 	.byte	0x00, 0xf0, 0x61, 0x00


	//----- nvinfo : EIATTR_KPARAM_INFO
	.align		4
.L_33:
        /*0018*/ 	.byte	0x04, 0x17
        /*001a*/ 	.short	(.L_35 - .L_34)
.L_34:
        /*001c*/ 	.word	0x00000000
        /*0020*/ 	.short	0x0001
        /*0022*/ 	.short	0x0018
        /*0024*/ 	.byte	0x00, 0xf0, 0x61, 0x00


	//----- nvinfo : EIATTR_KPARAM_INFO
	.align		4
.L_35:
        /*0028*/ 	.byte	0x04, 0x17
        /*002a*/ 	.short	(.L_37 - .L_36)
.L_36:
        /*002c*/ 	.word	0x00000000
        /*0030*/ 	.short	0x0000
        /*0032*/ 	.short	0x0000
        /*0034*/ 	.byte	0x00, 0xf0, 0x61, 0x00


	//----- nvinfo : EIATTR_SPARSE_MMA_MASK
	.align		4
.L_37:
        /*0038*/ 	.byte	0x03, 0x50
        /*003a*/ 	.short	0x0000


	//----- nvinfo : EIATTR_MAXREG_COUNT
	.align		4
        /*003c*/ 	.byte	0x03, 0x1b
        /*003e*/ 	.short	0x00ff


	//----- nvinfo : EIATTR_NUM_BARRIERS
	.align		4
        /*0040*/ 	.byte	0x02, 0x4c
        /*0042*/ 	.byte	0x01
	.zero		1


	//----- nvinfo : EIATTR_MERCURY_ISA_VERSION
	.align		4
        /*0044*/ 	.byte	0x03, 0x5f
        /*0046*/ 	.short	0x0101


	//----- nvinfo : EIATTR_VRC_CTA_INIT_COUNT
	.align		4
        /*0048*/ 	.byte	0x02, 0x4a
	.zero		1
	.zero		1


	//----- nvinfo : EIATTR_EXIT_INSTR_OFFSETS
	.align		4
        /*004c*/ 	.byte	0x04, 0x1c
        /*004e*/ 	.short	(.L_39 - .L_38)


	//   ....[0]....
.L_38:
        /*0050*/ 	.word	0x00001e00


	//----- nvinfo : EIATTR_CBANK_PARAM_SIZE
	.align		4
.L_39:
        /*0054*/ 	.byte	0x03, 0x19
        /*0056*/ 	.short	0x0048


	//----- nvinfo : EIATTR_PARAM_CBANK
	.align		4
        /*0058*/ 	.byte	0x04, 0x0a
        /*005a*/ 	.short	(.L_41 - .L_40)
	.align		4
.L_40:
        /*005c*/ 	.word	index@(.nv.constant0._Z12MatMulKernel6MatrixS_S_)
        /*0060*/ 	.short	0x0380
        /*0062*/ 	.short	0x0048


	//----- nvinfo : EIATTR_SW_WAR
	.align		4
.L_41:
        /*0064*/ 	.byte	0x04, 0x36
        /*0066*/ 	.short	(.L_43 - .L_42)
.L_42:
        /*0068*/ 	.word	0x00000008
.L_43:


//--------------------- .nv.info._Z17matmult_gpu4_kerniiiPdS_S_ --------------------------
	.section	.nv.info._Z17matmult_gpu4_kerniiiPdS_S_,"",@"SHT_CUDA_INFO"
	.sectionflags	@""
	.align	4


	//----- nvinfo : EIATTR_CUDA_API_VERSION
	.align		4
        /*0000*/ 	.byte	0x04, 0x37
        /*0002*/ 	.short	(.L_45 - .L_44)
.L_44:
        /*0004*/ 	.word	0x00000082


	//----- nvinfo : EIATTR_KPARAM_INFO
	.align		4
.L_45:
        /*0008*/ 	.byte	0x04, 0x17
        /*000a*/ 	.short	(.L_47 - .L_46)
.L_46:
        /*000c*/ 	.word	0x00000000
        /*0010*/ 	.short	0x0005
        /*0012*/ 	.short	0x0020
        /*0014*/ 	.byte	0x00, 0xf5, 0x21, 0x00


	//----- nvinfo : EIATTR_KPARAM_INFO
	.align		4
.L_47:
        /*0018*/ 	.byte	0x04, 0x17
        /*001a*/ 	.short	(.L_49 - .L_48)
.L_48:
        /*001c*/ 	.word	0x00000000
        /*0020*/ 	.short	0x0004
        /*0022*/ 	.short	0x0018
        /*0024*/ 	.byte	0x00, 0xf5, 0x21, 0x00


	//----- nvinfo : EIATTR_KPARAM_INFO
	.align		4
.L_49:
        /*0028*/ 	.byte	0x04, 0x17
        /*002a*/ 	.short	(.L_51 - .L_50)
.L_50:
        /*002c*/ 	.word	0x00000000
        /*0030*/ 	.short	0x0003
        /*0032*/ 	.short	0x0010
        /*0034*/ 	.byte	0x00, 0xf5, 0x21, 0x00


	//----- nvinfo : EIATTR_KPARAM_INFO
	.align		4
.L_51:
        /*0038*/ 	.byte	0x04, 0x17
        /*003a*/ 	.short	(.L_53 - .L_52)
.L_52:
        /*003c*/ 	.word	0x00000000
        /*0040*/ 	.short	0x0002
        /*0042*/ 	.short	0x0008
        /*0044*/ 	.byte	0x00, 0xf0, 0x11, 0x00


	//----- nvinfo : EIATTR_KPARAM_INFO
	.align		4
.L_53:
        /*0048*/ 	.byte	0x04, 0x17
        /*004a*/ 	.short	(.L_55 - .L_54)
.L_54:
        /*004c*/ 	.word	0x00000000
        /*0050*/ 	.short	0x0001
        /*0052*/ 	.short	0x0004
        /*0054*/ 	.byte	0x00, 0xf0, 0x11, 0x00


	//----- nvinfo : EIATTR_KPARAM_INFO
	.align		4
.L_55:
        /*0058*/ 	.byte	0x04, 0x17
        /*005a*/ 	.short	(.L_57 - .L_56)
.L_56:
        /*005c*/ 	.word	0x00000000
        /*0060*/ 	.short	0x0000
        /*0062*/ 	.short	0x0000
        /*0064*/ 	.byte	0x00, 0xf0, 0x11, 0x00


	//----- nvinfo : EIATTR_SPARSE_MMA_MASK
	.align		4
.L_57:
        /*0068*/ 	.byte	0x03, 0x50
        /*006a*/ 	.short	0x0000


	//----- nvinfo : EIATTR_MAXREG_COUNT
	.align		4
        /*006c*/ 	.byte	0x03, 0x1b
        /*006e*/ 	.short	0x00ff


	//----- nvinfo : EIATTR_MERCURY_ISA_VERSION
	.align		4
        /*0070*/ 	.byte	0x03, 0x5f
        /*0072*/ 	.short	0x0101


	//----- nvinfo : EIATTR_VRC_CTA_INIT_COUNT
	.align		4
        /*0074*/ 	.byte	0x02, 0x4a
	.zero		1
	.zero		1


	//----- nvinfo : EIATTR_EXIT_INSTR_OFFSETS
	.align		4
        /*0078*/ 	.byte	0x04, 0x1c
        /*007a*/ 	.short	(.L_59 - .L_58)


	//   ....[0]....
.L_58:
        /*007c*/ 	.word	0x00000130


	//   ....[1]....
        /*0080*/ 	.word	0x00001090


	//   ....[2]....
        /*0084*/ 	.word	0x00001860


	//   ....[3]....
        /*0088*/ 	.word	0x00001940


	//   ....[4]....
        /*008c*/ 	.word	0x000024a0


	//----- nvinfo : EIATTR_CRS_STACK_SIZE
	.align		4
.L_59:
        /*0090*/ 	.byte	0x04, 0x1e
        /*0092*/ 	.short	(.L_61 - .L_60)
.L_60:
        /*0094*/ 	.word	0x00000000


	//----- nvinfo : EIATTR_CBANK_PARAM_SIZE
	.align		4
.L_61:
        /*0098*/ 	.byte	0x03, 0x19
        /*009a*/ 	.short	0x0028


	//----- nvinfo : EIATTR_PARAM_CBANK
	.align		4
        /*009c*/ 	.byte	0x04, 0x0a
        /*009e*/ 	.short	(.L_63 - .L_62)
	.align		4
.L_62:
        /*00a0*/ 	.word	index@(.nv.constant0._Z17matmult_gpu4_kerniiiPdS_S_)
        /*00a4*/ 	.short	0x0380
        /*00a6*/ 	.short	0x0028


	//----- nvinfo : EIATTR_SW_WAR
	.align		4
.L_63:
        /*00a8*/ 	.byte	0x04, 0x36
        /*00aa*/ 	.short	(.L_65 - .L_64)
.L_64:
        /*00ac*/ 	.word	0x00000008
.L_65:


//--------------------- .nv.info._Z17matmult_gpu3_kerniiiPdS_S_ --------------------------
	.section	.nv.info._Z17matmult_gpu3_kerniiiPdS_S_,"",@"SHT_CUDA_INFO"
	.sectionflags	@""
	.align	4


	//----- nvinfo : EIATTR_CUDA_API_VERSION
	.align		4
        /*0000*/ 	.byte	0x04, 0x37
        /*0002*/ 	.short	(.L_67 - .L_66)
.L_66:
        /*0004*/ 	.word	0x00000082


	//----- nvinfo : EIATTR_KPARAM_INFO
	.align		4
.L_67:
        /*0008*/ 	.byte	0x04, 0x17
        /*000a*/ 	.short	(.L_69 - .L_68)
.L_68:
        /*000c*/ 	.word	0x00000000
        /*0010*/ 	.short	0x0005
        /*0012*/ 	.short	0x0020
        /*0014*/ 	.byte	0x00, 0xf5, 0x21, 0x00


	//----- nvinfo : EIATTR_KPARAM_INFO
	.align		4
.L_69:
        /*0018*/ 	.byte	0x04, 0x17
        /*001a*/ 	.short	(.L_71 - .L_70)
.L_70:
        /*001c*/ 	.word	0x00000000
        /*0020*/ 	.short	0x0004
        /*0022*/ 	.short	0x0018
        /*0024*/ 	.byte	0x00, 0xf5, 0x21, 0x00


	//----- nvinfo : EIATTR_KPARAM_INFO
	.align		4
.L_71:
        /*0028*/ 	.byte	0x04, 0x17
        /*002a*/ 	.short	(.L_73 - .L_72)
.L_72:
        /*002c*/ 	.word	0x00000000
        /*0030*/ 	.short	0x0003
        /*0032*/ 	.short	0x0010
        /*0034*/ 	.byte	0x00, 0xf5, 0x21, 0x00


	//----- nvinfo : EIATTR_KPARAM_INFO
	.align		4
.L_73:
        /*0038*/ 	.byte	0x04, 0x17
        /*003a*/ 	.short	(.L_75 - .L_74)
.L_74:
        /*003c*/ 	.word	0x00000000
        /*0040*/ 	.short	0x0002
        /*0042*/ 	.short	0x0008
        /*0044*/ 	.byte	0x00, 0xf0, 0x11, 0x00


	//----- nvinfo : EIATTR_KPARAM_INFO
	.align		4
.L_75:
        /*0048*/ 	.byte	0x04, 0x17
        /*004a*/ 	.short	(.L_77 - .L_76)
.L_76:
        /*004c*/ 	.word	0x00000000
        /*0050*/ 	.short	0x0001
        /*0052*/ 	.short	0x0004
        /*0054*/ 	.byte	0x00, 0xf0, 0x11, 0x00


	//----- nvinfo : EIATTR_KPARAM_INFO
	.align		4
.L_77:
        /*0058*/ 	.byte	0x04, 0x17
        /*005a*/ 	.short	(.L_79 - .L_78)
.L_78:
        /*005c*/ 	.word	0x00000000
        /*0060*/ 	.short	0x0000
        /*0062*/ 	.short	0x0000
        /*0064*/ 	.byte	0x00, 0xf0, 0x11, 0x00


	//----- nvinfo : EIATTR_SPARSE_MMA_MASK
	.align		4
.L_79:
        /*0068*/ 	.byte	0x03, 0x50
        /*006a*/ 	.short	0x0000


	//----- nvinfo : EIATTR_MAXREG_COUNT
	.align		4
        /*006c*/ 	.byte	0x03, 0x1b
        /*006e*/ 	.short	0x00ff


	//----- nvinfo : EIATTR_MERCURY_ISA_VERSION
	.align		4
        /*0070*/ 	.byte	0x03, 0x5f
        /*0072*/ 	.short	0x0101


	//----- nvinfo : EIATTR_VRC_CTA_INIT_COUNT
	.align		4
        /*0074*/ 	.byte	0x02, 0x4a
	.zero		1
	.zero		1


	//----- nvinfo : EIATTR_EXIT_INSTR_OFFSETS
	.align		4
        /*0078*/ 	.byte	0x04, 0x1c
        /*007a*/ 	.short	(.L_81 - .L_80)


	//   ....[0]....
.L_80:
        /*007c*/ 	.word	0x000000d0


	//   ....[1]....
        /*0080*/ 	.word	0x00000900


	//   ....[2]....
        /*0084*/ 	.word	0x00001440


	//----- nvinfo : EIATTR_CRS_STACK_SIZE
	.align		4
.L_81:
        /*0088*/ 	.byte	0x04, 0x1e
        /*008a*/ 	.short	(.L_83 - .L_82)
.L_82:
        /*008c*/ 	.word	0x00000000


	//----- nvinfo : EIATTR_CBANK_PARAM_SIZE
	.align		4
.L_83:
        /*0090*/ 	.byte	0x03, 0x19
        /*0092*/ 	.short	0x0028


	//----- nvinfo : EIATTR_PARAM_CBANK
	.align		4
        /*0094*/ 	.byte	0x04, 0x0a
        /*0096*/ 	.short	(.L_85 - .L_84)
	.align		4
.L_84:
        /*0098*/ 	.word	index@(.nv.constant0._Z17matmult_gpu3_kerniiiPdS_S_)
        /*009c*/ 	.short	0x0380
        /*009e*/ 	.short	0x0028


	//----- nvinfo : EIATTR_SW_WAR
	.align		4
.L_85:
        /*00a0*/ 	.byte	0x04, 0x36
        /*00a2*/ 	.short	(.L_87 - .L_86)
.L_86:
        /*00a4*/ 	.word	0x00000008
.L_87:


//--------------------- .nv.info._Z17matmult_gpu2_kerniiiPdS_S_ --------------------------
	.section	.nv.info._Z17matmult_gpu2_kerniiiPdS_S_,"",@"SHT_CUDA_INFO"
	.sectionflags	@""
	.align	4


	//----- nvinfo : EIATTR_CUDA_API_VERSION
	.align		4
        /*0000*/ 	.byte	0x04, 0x37
        /*0002*/ 	.short	(.L_89 - .L_88)
.L_88:
        /*0004*/ 	.word	0x00000082


	//----- nvinfo : EIATTR_KPARAM_INFO
	.align		4
.L_89:
        /*0008*/ 	.byte	0x04, 0x17
        /*000a*/ 	.short	(.L_91 - .L_90)
.L_90:
        /*000c*/ 	.word	0x00000000
        /*0010*/ 	.short	0x0005
        /*0012*/ 	.short	0x0020
        /*0014*/ 	.byte	0x00, 0xf5, 0x21, 0x00


	//----- nvinfo : EIATTR_KPARAM_INFO
	.align		4
.L_91:
        /*0018*/ 	.byte	0x04, 0x17
        /*001a*/ 	.short	(.L_93 - .L_92)
.L_92:
        /*001c*/ 	.word	0x00000000
        /*0020*/ 	.short	0x0004
        /*0022*/ 	.short	0x0018
        /*0024*/ 	.byte	0x00, 0xf5, 0x21, 0x00


	//----- nvinfo : EIATTR_KPARAM_INFO
	.align		4
.L_93:
        /*0028*/ 	.byte	0x04, 0x17
        /*002a*/ 	.short	(.L_95 - .L_94)
.L_94:
        /*002c*/ 	.word	0x00000000
        /*0030*/ 	.short	0x0003
        /*0032*/ 	.short	0x0010
        /*0034*/ 	.byte	0x00, 0xf5, 0x21, 0x00


	//----- nvinfo : EIATTR_KPARAM_INFO
	.align		4
.L_95:
        /*0038*/ 	.byte	0x04, 0x17
        /*003a*/ 	.short	(.L_97 - .L_96)
.L_96:
        /*003c*/ 	.word	0x00000000
        /*0040*/ 	.short	0x0002
        /*0042*/ 	.short	0x0008
        /*0044*/ 	.byte	0x00, 0xf0, 0x11, 0x00


	//----- nvinfo : EIATTR_KPARAM_INFO
	.align		4
.L_97:
        /*0048*/ 	.byte	0x04, 0x17
        /*004a*/ 	.short	(.L_99 - .L_98)
.L_98:
        /*004c*/ 	.word	0x00000000
        /*0050*/ 	.short	0x0001
        /*0052*/ 	.short	0x0004
        /*0054*/ 	.byte	0x00, 0xf0, 0x11, 0x00


	//----- nvinfo : EIATTR_KPARAM_INFO
	.align		4
.L_99:
        /*0058*/ 	.byte	0x04, 0x17
        /*005a*/ 	.short	(.L_101 - .L_100)
.L_100:
        /*005c*/ 	.word	0x00000000
        /*0060*/ 	.short	0x0000
        /*0062*/ 	.short	0x0000
        /*0064*/ 	.byte	0x00, 0xf0, 0x11, 0x00


	//----- nvinfo : EIATTR_SPARSE_MMA_MASK
	.align		4
.L_101:
        /*0068*/ 	.byte	0x03, 0x50
        /*006a*/ 	.short	0x0000


	//----- nvinfo : EIATTR_MAXREG_COUNT
	.align		4
        /*006c*/ 	.byte	0x03, 0x1b
        /*006e*/ 	.short	0x00ff


	//----- nvinfo : EIATTR_MERCURY_ISA_VERSION
	.align		4
        /*0070*/ 	.byte	0x03, 0x5f
        /*0072*/ 	.short	0x0101


	//----- nvinfo : EIATTR_VRC_CTA_INIT_COUNT
	.align		4
        /*0074*/ 	.byte	0x02, 0x4a
	.zero		1
	.zero		1


	//----- nvinfo : EIATTR_EXIT_INSTR_OFFSETS
	.align		4
        /*0078*/ 	.byte	0x04, 0x1c
        /*007a*/ 	.short	(.L_103 - .L_102)


	//   ....[0]....
.L_102:
        /*007c*/ 	.word	0x000000c0


	//   ....[1]....
        /*0080*/ 	.word	0x000008e0


	//----- nvinfo : EIATTR_CBANK_PARAM_SIZE
	.align		4
.L_103:
        /*0084*/ 	.byte	0x03, 0x19
        /*0086*/ 	.short	0x0028


	//----- nvinfo : EIATTR_PARAM_CBANK
	.align		4
        /*0088*/ 	.byte	0x04, 0x0a
        /*008a*/ 	.short	(.L_105 - .L_104)
	.align		4
.L_104:
        /*008c*/ 	.word	index@(.nv.constant0._Z17matmult_gpu2_kerniiiPdS_S_)
        /*0090*/ 	.short	0x0380
        /*0092*/ 	.short	0x0028


	//----- nvinfo : EIATTR_SW_WAR
	.align		4
.L_105:
        /*0094*/ 	.byte	0x04, 0x36
        /*0096*/ 	.short	(.L_107 - .L_106)
.L_106:
        /*0098*/ 	.word	0x00000008
.L_107:


//--------------------- .nv.info._Z17matmult_gpu1_kerniiiPdS_S_ --------------------------
	.section	.nv.info._Z17matmult_gpu1_kerniiiPdS_S_,"",@"SHT_CUDA_INFO"
	.sectionflags	@""
	.align	4


	//----- nvinfo : EIATTR_CUDA_API_VERSION
	.align		4
        /*0000*/ 	.byte	0x04, 0x37
        /*0002*/ 	.short	(.L_109 - .L_108)
.L_108:
        /*0004*/ 	.word	0x00000082


	//----- nvinfo : EIATTR_KPARAM_INFO
	.align		4
.L_109:
        /*0008*/ 	.byte	0x04, 0x17
        /*000a*/ 	.short	(.L_111 - .L_110)
.L_110:
        /*000c*/ 	.word	0x00000000
        /*0010*/ 	.short	0x0005
        /*0012*/ 	.short	0x0020
        /*0014*/ 	.byte	0x00, 0xf5, 0x21, 0x00


	//----- nvinfo : EIATTR_KPARAM_INFO
	.align		4
.L_111:
        /*0018*/ 	.byte	0x04, 0x17
        /*001a*/ 	.short	(.L_113 - .L_112)
.L_112:
        /*001c*/ 	.word	0x00000000
        /*0020*/ 	.short	0x0004
        /*0022*/ 	.short	0x0018
        /*0024*/ 	.byte	0x00, 0xf5, 0x21, 0x00


	//----- nvinfo : EIATTR_KPARAM_INFO
	.align		4
.L_113:
        /*0028*/ 	.byte	0x04, 0x17
        /*002a*/ 	.short	(.L_115 - .L_114)
.L_114:
        /*002c*/ 	.word	0x00000000
        /*0030*/ 	.short	0x0003
        /*0032*/ 	.short	0x0010
        /*0034*/ 	.byte	0x00, 0xf5, 0x21, 0x00


	//----- nvinfo : EIATTR_KPARAM_INFO
	.align		4
.L_115:
        /*0038*/ 	.byte	0x04, 0x17
        /*003a*/ 	.short	(.L_117 - .L_116)
.L_116:
        /*003c*/ 	.word	0x00000000
        /*0040*/ 	.short	0x0002
        /*0042*/ 	.short	0x0008
        /*0044*/ 	.byte	0x00, 0xf0, 0x11, 0x00


	//----- nvinfo : EIATTR_KPARAM_INFO
	.align		4
.L_117:
        /*0048*/ 	.byte	0x04, 0x17
        /*004a*/ 	.short	(.L_119 - .L_118)
.L_118:
        /*004c*/ 	.word	0x00000000
        /*0050*/ 	.short	0x0001
        /*0052*/ 	.short	0x0004
        /*0054*/ 	.byte	0x00, 0xf0, 0x11, 0x00


	//----- nvinfo : EIATTR_KPARAM_INFO
	.align		4
.L_119:
        /*0058*/ 	.byte	0x04, 0x17
        /*005a*/ 	.short	(.L_121 - .L_120)
.L_120:
        /*005c*/ 	.word	0x00000000
        /*0060*/ 	.short	0x0000
        /*0062*/ 	.short	0x0000
        /*0064*/ 	.byte	0x00, 0xf0, 0x11, 0x00


	//----- nvinfo : EIATTR_SPARSE_MMA_MASK
	.align		4
.L_121:
        /*0068*/ 	.byte	0x03, 0x50
        /*006a*/ 	.short	0x0000


	//----- nvinfo : EIATTR_MAXREG_COUNT
	.align		4
        /*006c*/ 	.byte	0x03, 0x1b
        /*006e*/ 	.short	0x00ff


	//----- nvinfo : EIATTR_MERCURY_ISA_VERSION
	.align		4
        /*0070*/ 	.byte	0x03, 0x5f
        /*0072*/ 	.short	0x0101


	//----- nvinfo : EIATTR_VRC_CTA_INIT_COUNT
	.align		4
        /*0074*/ 	.byte	0x02, 0x4a
	.zero		1
	.zero		1


	//----- nvinfo : EIATTR_EXIT_INSTR_OFFSETS
	.align		4
        /*0078*/ 	.byte	0x04, 0x1c
        /*007a*/ 	.short	(.L_123 - .L_122)


	//   ....[0]....
.L_122:
        /*007c*/ 	.word	0x000005d0


	//   ....[1]....
        /*0080*/ 	.word	0x00001460


	//----- nvinfo : EIATTR_CBANK_PARAM_SIZE
	.align		4
.L_123:
        /*0084*/ 	.byte	0x03, 0x19
        /*0086*/ 	.short	0x0028


	//----- nvinfo : EIATTR_PARAM_CBANK
	.align		4
        /*0088*/ 	.byte	0x04, 0x0a
        /*008a*/ 	.short	(.L_125 - .L_124)
	.align		4
.L_124:
        /*008c*/ 	.word	index@(.nv.constant0._Z17matmult_gpu1_kerniiiPdS_S_)
        /*0090*/ 	.short	0x0380
        /*0092*/ 	.short	0x0028


	//----- nvinfo : EIATTR_SW_WAR
	.align		4
.L_125:
        /*0094*/ 	.byte	0x04, 0x36
        /*0096*/ 	.short	(.L_127 - .L_126)
.L_126:
        /*0098*/ 	.word	0x00000008
.L_127:


//--------------------- .nv.callgraph             --------------------------
	.section	.nv.callgraph,"",@"SHT_CUDA_CALLGRAPH"
	.align	4
	.sectionentsize	8
	.align		4
        /*0000*/ 	.word	0x00000000
	.align		4
        /*0004*/ 	.word	0xffffffff
	.align		4
        /*0008*/ 	.word	0x00000000
	.align		4
        /*000c*/ 	.word	0xfffffffe
	.align		4
        /*0010*/ 	.word	0x00000000
	.align		4
        /*0014*/ 	.word	0xfffffffd
	.align		4
        /*0018*/ 	.word	0x00000000
	.align		4
        /*001c*/ 	.word	0xfffffffc


//--------------------- .text._Z12MatMulKernel6MatrixS_S_ --------------------------
	.section	.text._Z12MatMulKernel6MatrixS_S_,"ax",@progbits
	.align	128
        .global         _Z12MatMulKernel6MatrixS_S_
        .type           _Z12MatMulKernel6MatrixS_S_,@function
        .size           _Z12MatMulKernel6MatrixS_S_,(.L_x_67 - _Z12MatMulKernel6MatrixS_S_)
        .other          _Z12MatMulKernel6MatrixS_S_,@"STO_CUDA_ENTRY STV_DEFAULT"
_Z12MatMulKernel6MatrixS_S_:
.text._Z12MatMulKernel6MatrixS_S_:
[----:B------:R-:W-:Y:S01]  /*0000*/  LDC R1, c[0x0][0x37c] ;  /* 0x0000df00ff017b82 */ /* 0x000fe20000000800 */
[----:B------:R-:W0:Y:S01]  /*0010*/  S2R R17, SR_CTAID.X ;  /* 0x0000000000117919 */ /* 0x000e220000002500 */
[----:B------:R-:W1:Y:S06]  /*0020*/  LDCU UR6, c[0x0][0x380] ;  /* 0x00007000ff0677ac */ /* 0x000e6c0008000800 */
[----:B------:R-:W2:Y:S01]  /*0030*/  S2UR UR4, SR_CTAID.Y ;  /* 0x00000000000479c3 */ /* 0x000ea20000002600 */
[----:B------:R-:W-:Y:S01]  /*0040*/  CS2R R24, SRZ ;  /* 0x0000000000187805 */ /* 0x000fe2000001ff00 */
[----:B------:R-:W3:Y:S01]  /*0050*/  S2R R9, SR_TID.Y ;  /* 0x0000000000097919 */ /* 0x000ee20000002200 */
[----:B------:R-:W4:Y:S01]  /*0060*/  LDCU.64 UR12, c[0x0][0x358] ;  /* 0x00006b00ff0c77ac */ /* 0x000f220008000a00 */
[----:B------:R-:W3:Y:S01]  /*0070*/  S2R R6, SR_TID.X ;  /* 0x0000000000067919 */ /* 0x000ee20000002100 */
[----:B-1----:R-:W-:-:S02]  /*0080*/  UISETP.GE.AND UP0, UPT, UR6, 0x10, UPT ;  /* 0x000000100600788c */ /* 0x002fc4000bf06270 */
[----:B------:R-:W-:-:S04]  /*0090*/  USHF.R.S32.HI UR5, URZ, 0x1f, UR6 ;  /* 0x0000001fff057899 */ /* 0x000fc80008011406 */
[----:B------:R-:W-:Y:S02]  /*00a0*/  ULEA.HI UR5, UR5, UR6, URZ, 0x4 ;  /* 0x0000000605057291 */ /* 0x000fe4000f8f20ff */
[----:B--2---:R-:W-:Y:S01]  /*00b0*/  USHF.L.U32 UR4, UR4, 0x4, URZ ;  /* 0x0000000404047899 */ /* 0x004fe200080006ff */
[----:B0-----:R-:W-:Y:S01]  /*00c0*/  IMAD.SHL.U32 R17, R17, 0x10, RZ ;  /* 0x0000001011117824 */ /* 0x001fe200078e00ff */
[----:B----4-:R-:W-:Y:S10]  /*00d0*/  BRA.U !UP0, `(.L_x_0) ;  /* 0x0000001d08187547 */ /* 0x010ff4000b800000 */
[----:B------:R-:W0:Y:S01]  /*00e0*/  S2UR UR8, SR_CgaCtaId ;  /* 0x00000000000879c3 */ /* 0x000e220000008800 */
[----:B------:R-:W3:Y:S01]  /*00f0*/  LDCU UR11, c[0x0][0x388] ;  /* 0x00007100ff0b77ac */ /* 0x000ee20008000800 */
[----:B------:R-:W-:Y:S01]  /*0100*/  IMAD.MOV.U32 R18, RZ, RZ, RZ ;  /* 0x000000ffff127224 */ /* 0x000fe200078e00ff */
[----:B------:R-:W-:Y:S01]  /*0110*/  CS2R R24, SRZ ;  /* 0x0000000000187805 */ /* 0x000fe2000001ff00 */
[----:B------:R-:W-:Y:S01]  /*0120*/  USHF.R.S32.HI UR5, URZ, 0x4, UR5 ;  /* 0x00000004ff057899 */ /* 0x000fe20008011405 */
[----:B------:R-:W-:-:S03]  /*0130*/  UMOV UR7, 0x400 ;  /* 0x0000040000077882 */ /* 0x000fc60000000000 */
[----:B------:R-:W1:Y:S01]  /*0140*/  LDC R12, c[0x0][0x3a0] ;  /* 0x0000e800ff0c7b82 */ /* 0x000e620000000800 */
[----:B------:R-:W-:-:S04]  /*0150*/  UIADD3 UR10, UPT, UPT, UR5, -0x1, URZ ;  /* 0xffffffff050a7890 */ /* 0x000fc8000fffe0ff */
[----:B------:R-:W-:Y:S01]  /*0160*/  UISETP.GE.U32.AND UP0, UPT, UR10, 0x3, UPT ;  /* 0x000000030a00788c */ /* 0x000fe2000bf06070 */
[----:B---3--:R-:W-:Y:S01]  /*0170*/  IMAD R16, R9, UR11, R6 ;  /* 0x0000000b09107c24 */ /* 0x008fe2000f8e0206 */
[----:B------:R-:W-:Y:S02]  /*0180*/  UIMAD UR6, UR4, UR11, URZ ;  /* 0x0000000b040672a4 */ /* 0x000fe4000f8e02ff */
[----:B0-----:R-:W-:Y:S02]  /*0190*/  ULEA UR9, UR8, UR7, 0x18 ;  /* 0x0000000708097291 */ /* 0x001fe4000f8ec0ff */
[----:B------:R-:W-:Y:S01]  /*01a0*/  SHF.R.S32.HI R2, RZ, 0x1f, R16 ;  /* 0x0000001fff027819 */ /* 0x000fe20000011410 */
[----:B------:R-:W-:-:S04]  /*01b0*/  UIADD3 UR7, UPT, UPT, UR7, 0x800, URZ ;  /* 0x0000080007077890 */ /* 0x000fc8000fffe0ff */
[----:B------:R-:W-:Y:S01]  /*01c0*/  ULEA UR7, UR8, UR7, 0x18 ;  /* 0x0000000708077291 */ /* 0x000fe2000f8ec0ff */
[C---:B------:R-:W-:Y:S01]  /*01d0*/  LEA R7, R9.reuse, UR9, 0x7 ;  /* 0x0000000909077c11 */ /* 0x040fe2000f8e38ff */
[----:B-1----:R-:W-:Y:S02]  /*01e0*/  IMAD R5, R9, R12, R6 ;  /* 0x0000000c09057224 */ /* 0x002fe400078e0206 */
[----:B------:R-:W-:Y:S02]  /*01f0*/  IMAD.SHL.U32 R22, R12, 0x10, RZ ;  /* 0x000000100c167824 */ /* 0x000fe400078e00ff */
[C---:B------:R-:W-:Y:S01]  /*0200*/  LEA R0, R6.reuse, UR7, 0x3 ;  /* 0x0000000706007c11 */ /* 0x040fe2000f8e18ff */
[----:B------:R-:W-:Y:S01]  /*0210*/  IMAD R6, R6, 0x8, R7 ;  /* 0x0000000806067824 */ /* 0x000fe200078e0207 */
[----:B------:R-:W-:-:S03]  /*0220*/  SHF.R.S32.HI R3, RZ, 0x1f, R5 ;  /* 0x0000001fff037819 */ /* 0x000fc60000011405 */
[----:B------:R-:W-:Y:S01]  /*0230*/  IMAD R4, R9, 0x80, R0 ;  /* 0x0000008009047824 */ /* 0x000fe200078e0200 */
[----:B------:R-:W-:Y:S06]  /*0240*/  BRA.U !UP0, `(.L_x_1) ;  /* 0x0000000d08cc7547 */ /* 0x000fec000b800000 */
[----:B------:R-:W-:Y:S01]  /*0250*/  UIADD3 UR6, UPT, UPT, UR6, 0x20, URZ ;  /* 0x0000002006067890 */ /* 0x000fe2000fffe0ff */
[----:B------:R-:W-:Y:S01]  /*0260*/  IMAD.IADD R22, R17, 0x1, R22 ;  /* 0x0000000111167824 */ /* 0x000fe200078e0216 */
[----:B------:R-:W-:Y:S01]  /*0270*/  ULOP3.LUT UR5, UR5, 0x7fffffc, URZ, 0xc0, !UPT ;  /* 0x07fffffc05057892 */ /* 0x000fe2000f8ec0ff */
[C-C-:B------:R-:W-:Y:S01]  /*0280*/  IMAD R20, R12.reuse, 0x20, R17.reuse ;  /* 0x000000200c147824 */ /* 0x140fe200078e0211 */
[----:B------:R-:W-:Y:S01]  /*0290*/  CS2R R24, SRZ ;  /* 0x0000000000187805 */ /* 0x000fe2000001ff00 */
[--C-:B------:R-:W-:Y:S01]  /*02a0*/  IMAD R18, R12, 0x30, R17.reuse ;  /* 0x000000300c127824 */ /* 0x100fe200078e0211 */
[----:B------:R-:W0:Y:S01]  /*02b0*/  LDCU.64 UR10, c[0x0][0x3a8] ;  /* 0x00007500ff0a77ac */ /* 0x000e220008000a00 */
[----:B------:R-:W-:Y:S02]  /*02c0*/  IMAD.MOV.U32 R14, RZ, RZ, R17 ;  /* 0x000000ffff0e7224 */ /* 0x000fe400078e0011 */
[----:B------:R-:W-:Y:S01]  /*02d0*/  IMAD.U32 R13, RZ, RZ, UR6 ;  /* 0x00000006ff0d7e24 */ /* 0x000fe2000f8e00ff */
[----:B------:R-:W1:Y:S01]  /*02e0*/  LDCU.64 UR8, c[0x0][0x390] ;  /* 0x00007200ff0877ac */ /* 0x000e620008000a00 */
[----:B------:R-:W-:-:S12]  /*02f0*/  UIADD3 UR5, UPT, UPT, -UR5, URZ, URZ ;  /* 0x000000ff05057290 */ /* 0x000fd8000fffe1ff */
.L_x_2:
[----:B------:R-:W-:Y:S01]  /*0300*/  VIADD R9, R13, 0xffffffe0 ;  /* 0xffffffe00d097836 */ /* 0x000fe20000000000 */
[----:B------:R-:W-:-:S04]  /*0310*/  IADD3 R8, P0, PT, R5, R14, RZ ;  /* 0x0000000e05087210 */ /* 0x000fc80007f1e0ff */
[----:B------:R-:W-:Y:S02]  /*0320*/  IADD3 R15, P1, PT, R16, R9, RZ ;  /* 0x00000009100f7210 */ /* 0x000fe40007f3e0ff */
[----:B------:R-:W-:Y:S02]  /*0330*/  LEA.HI.X.SX32 R11, R14, R3, 0x1, P0 ;  /* 0x000000030e0b7211 */ /* 0x000fe400000f0eff */
[C---:B0-----:R-:W-:Y:S02]  /*0340*/  LEA R28, P0, R8.reuse, UR10, 0x3 ;  /* 0x0000000a081c7c11 */ /* 0x041fe4000f8018ff */
[----:B------:R-:W-:Y:S02]  /*0350*/  LEA.HI.X.SX32 R26, R9, R2, 0x1, P1 ;  /* 0x00000002091a7211 */ /* 0x000fe400008f0eff */
[----:B-1----:R-:W-:Y:S02]  /*0360*/  LEA R10, P1, R15, UR8, 0x3 ;  /* 0x000000080f0a7c11 */ /* 0x002fe4000f8218ff */
[----:B------:R-:W-:-:S02]  /*0370*/  LEA.HI.X R29, R8, UR11, R11, 0x3, P0 ;  /* 0x0000000b081d7c11 */ /* 0x000fc400080f1c0b */
[----:B------:R-:W-:-:S04]  /*0380*/  LEA.HI.X R11, R15, UR9, R26, 0x3, P1 ;  /* 0x000000090f0b7c11 */ /* 0x000fc800088f1c1a */
[----:B------:R-:W2:Y:S04]  /*0390*/  LDG.E.64 R28, desc[UR12][R28.64] ;  /* 0x0000000c1c1c7981 */ /* 0x000ea8000c1e1b00 */
[----:B------:R-:W3:Y:S04]  /*03a0*/  LDG.E.64 R10, desc[UR12][R10.64] ;  /* 0x0000000c0a0a7981 */ /* 0x000ee8000c1e1b00 */
[----:B---3--:R-:W-:Y:S04]  /*03b0*/  STS.64 [R6], R10 ;  /* 0x0000000a06007388 */ /* 0x008fe80000000a00 */
[----:B--2---:R-:W-:Y:S01]  /*03c0*/  STS.64 [R4], R28 ;  /* 0x0000001c04007388 */ /* 0x004fe20000000a00 */
[----:B------:R-:W-:Y:S06]  /*03d0*/  BAR.SYNC.DEFER_BLOCKING 0x0 ;  /* 0x0000000000007b1d */ /* 0x000fec0000010000 */
[----:B------:R-:W-:Y:S04]  /*03e0*/  LDS.64 R28, [R0] ;  /* 0x00000000001c7984 */ /* 0x000fe80000000a00 */
[----:B------:R-:W0:Y:S04]  /*03f0*/  LDS.128 R8, [R7] ;  /* 0x0000000007087984 */ /* 0x000e280000000c00 */
[----:B------:R-:W1:Y:S01]  /*0400*/  LDS.64 R26, [R0+0x80] ;  /* 0x00008000001a7984 */ /* 0x000e620000000a00 */
[----:B0-----:R-:W-:-:S03]  /*0410*/  DFMA R8, R8, R28, R24 ;  /* 0x0000001c0808722b */ /* 0x001fc60000000018 */
[----:B------:R-:W-:Y:S04]  /*0420*/  LDS.64 R24, [R0+0x100] ;  /* 0x0001000000187984 */ /* 0x000fe80000000a00 */
[----:B------:R-:W-:Y:S01]  /*0430*/  LDS.64 R28, [R0+0x180] ;  /* 0x00018000001c7984 */ /* 0x000fe20000000a00 */
[----:B-1----:R-:W-:-:S03]  /*0440*/  DFMA R26, R26, R10, R8 ;  /* 0x0000000a1a1a722b */ /* 0x002fc60000000008 */
[----:B------:R-:W0:Y:S05]  /*0450*/  LDS.128 R8, [R7+0x10] ;  /* 0x0000100007087984 */ /* 0x000e2a0000000c00 */
[----:B0-----:R-:W-:Y:S01]  /*0460*/  DFMA R8, R8, R24, R26 ;  /* 0x000000180808722b */ /* 0x001fe2000000001a */
[----:B------:R-:W-:Y:S04]  /*0470*/  LDS.64 R24, [R0+0x200] ;  /* 0x0002000000187984 */ /* 0x000fe80000000a00 */
[----:B------:R-:W-:Y:S03]  /*0480*/  LDS.64 R26, [R0+0x280] ;  /* 0x00028000001a7984 */ /* 0x000fe60000000a00 */
[----:B------:R-:W-:-:S02]  /*0490*/  DFMA R28, R28, R10, R8 ;  /* 0x0000000a1c1c722b */ /* 0x000fc40000000008 */
[----:B------:R-:W0:Y:S06]  /*04a0*/  LDS.128 R8, [R7+0x20] ;  /* 0x0000200007087984 */ /* 0x000e2c0000000c00 */
        /* <DEDUP_REMOVED lines=15> */
[----:B0-----:R-:W-:Y:S02]  /*05a0*/  DFMA R8, R8, R24, R26 ;  /* 0x000000180808722b */ /* 0x001fe4000000001a */
[----:B------:R-:W-:Y:S04]  /*05b0*/  LDS.64 R26, [R0+0x600] ;  /* 0x00060000001a7984 */ /* 0x000fe80000000a00 */
[----:B------:R-:W-:Y:S02]  /*05c0*/  LDS.64 R24, [R0+0x680] ;  /* 0x0006800000187984 */ /* 0x000fe40000000a00 */
[----:B------:R-:W-:-:S02]  /*05d0*/  DFMA R28, R28, R10, R8 ;  /* 0x0000000a1c1c722b */ /* 0x000fc40000000008 */
[----:B------:R-:W0:Y:S06]  /*05e0*/  LDS.128 R8, [R7+0x60] ;  /* 0x0000600007087984 */ /* 0x000e2c0000000c00 */
[----:B0-----:R-:W-:Y:S01]  /*05f0*/  DFMA R8, R8, R26, R28 ;  /* 0x0000001a0808722b */ /* 0x001fe2000000001c */
[----:B------:R-:W-:Y:S07]  /*0600*/  LDS.64 R26, [R0+0x700] ;  /* 0x00070000001a7984 */ /* 0x000fee0000000a00 */
[----:B------:R-:W-:-:S02]  /*0610*/  DFMA R24, R24, R10, R8 ;  /* 0x0000000a1818722b */ /* 0x000fc40000000008 */
[----:B------:R-:W0:Y:S01]  /*0620*/  LDS.128 R8, [R7+0x70] ;  /* 0x0000700007087984 */ /* 0x000e220000000c00 */
[----:B------:R-:W-:Y:S01]  /*0630*/  VIADD R19, R13, 0xfffffff0 ;  /* 0xfffffff00d137836 */ /* 0x000fe20000000000 */
[----:B------:R-:W-:-:S04]  /*0640*/  IADD3 R15, P0, PT, R5, R22, RZ ;  /* 0x00000016050f7210 */ /* 0x000fc80007f1e0ff */
[----:B0-----:R-:W-:Y:S01]  /*0650*/  DFMA R26, R8, R26, R24 ;  /* 0x0000001a081a722b */ /* 0x001fe20000000018 */
[----:B------:R-:W-:Y:S02]  /*0660*/  IADD3 R9, P1, PT, R16, R19, RZ ;  /* 0x0000001310097210 */ /* 0x000fe40007f3e0ff */
[----:B------:R-:W-:Y:S02]  /*0670*/  LEA.HI.X.SX32 R8, R22, R3, 0x1, P0 ;  /* 0x0000000316087211 */ /* 0x000fe400000f0eff */
[----:B------:R-:W-:Y:S02]  /*0680*/  LEA.HI.X.SX32 R19, R19, R2, 0x1, P1 ;  /* 0x0000000213137211 */ /* 0x000fe400008f0eff */
[----:B------:R-:W-:Y:S02]  /*0690*/  LEA R28, P0, R15, UR10, 0x3 ;  /* 0x0000000a0f1c7c11 */ /* 0x000fe4000f8018ff */
[----:B------:R-:W-:Y:S02]  /*06a0*/  LEA R24, P1, R9, UR8, 0x3 ;  /* 0x0000000809187c11 */ /* 0x000fe4000f8218ff */
[----:B------:R-:W-:-:S02]  /*06b0*/  LEA.HI.X R29, R15, UR11, R8, 0x3, P0 ;  /* 0x0000000b0f1d7c11 */ /* 0x000fc400080f1c08 */
[----:B------:R-:W-:Y:S02]  /*06c0*/  LEA.HI.X R25, R9, UR9, R19, 0x3, P1 ;  /* 0x0000000909197c11 */ /* 0x000fe400088f1c13 */
[----:B------:R-:W0:Y:S01]  /*06d0*/  LDS.64 R8, [R0+0x780] ;  /* 0x0007800000087984 */ /* 0x000e220000000a00 */
[----:B------:R-:W-:Y:S06]  /*06e0*/  BAR.SYNC.DEFER_BLOCKING 0x0 ;  /* 0x0000000000007b1d */ /* 0x000fec0000010000 */
[----:B------:R-:W2:Y:S04]  /*06f0*/  LDG.E.64 R24, desc[UR12][R24.64] ;  /* 0x0000000c18187981 */ /* 0x000ea8000c1e1b00 */
[----:B------:R-:W3:Y:S01]  /*0700*/  LDG.E.64 R28, desc[UR12][R28.64] ;  /* 0x0000000c1c1c7981 */ /* 0x000ee2000c1e1b00 */
[----:B0-----:R-:W-:-:S03]  /*0710*/  DFMA R26, R8, R10, R26 ;  /* 0x0000000a081a722b */ /* 0x001fc6000000001a */
[----:B--2---:R-:W-:Y:S04]  /*0720*/  STS.64 [R6], R24 ;  /* 0x0000001806007388 */ /* 0x004fe80000000a00 */
[----:B---3--:R-:W-:Y:S01]  /*0730*/  STS.64 [R4], R28 ;  /* 0x0000001c04007388 */ /* 0x008fe20000000a00 */
[----:B------:R-:W-:Y:S06]  /*0740*/  BAR.SYNC.DEFER_BLOCKING 0x0 ;  /* 0x0000000000007b1d */ /* 0x000fec0000010000 */
[----:B------:R-:W-:Y:S04]  /*0750*/  LDS.64 R24, [R0] ;  /* 0x0000000000187984 */ /* 0x000fe80000000a00 */
[----:B------:R-:W0:Y:S04]  /*0760*/  LDS.128 R8, [R7] ;  /* 0x0000000007087984 */ /* 0x000e280000000c00 */
[----:B------:R-:W1:Y:S01]  /*0770*/  LDS.64 R28, [R0+0x80] ;  /* 0x00008000001c7984 */ /* 0x000e620000000a00 */
[----:B0-----:R-:W-:-:S03]  /*0780*/  DFMA R8, R8, R24, R26 ;  /* 0x000000180808722b */ /* 0x001fc6000000001a */
[----:B------:R-:W-:Y:S05]  /*0790*/  LDS.64 R26, [R0+0x100] ;  /* 0x00010000001a7984 */ /* 0x000fea0000000a00 */
[----:B-1----:R-:W-:Y:S02]  /*07a0*/  DFMA R24, R28, R10, R8 ;  /* 0x0000000a1c18722b */ /* 0x002fe40000000008 */
[----:B------:R-:W0:Y:S04]  /*07b0*/  LDS.128 R8, [R7+0x10] ;  /* 0x0000100007087984 */ /* 0x000e280000000c00 */
[----:B------:R-:W1:Y:S02]  /*07c0*/  LDS.64 R28, [R0+0x180] ;  /* 0x00018000001c7984 */ /* 0x000e640000000a00 */
[----:B0-----:R-:W-:-:S02]  /*07d0*/  DFMA R8, R8, R26, R24 ;  /* 0x0000001a0808722b */ /* 0x001fc40000000018 */
[----:B------:R-:W-:Y:S04]  /*07e0*/  LDS.64 R24, [R0+0x200] ;  /* 0x0002000000187984 */ /* 0x000fe80000000a00 */
[----:B------:R-:W-:Y:S02]  /*07f0*/  LDS.64 R26, [R0+0x280] ;  /* 0x00028000001a7984 */ /* 0x000fe40000000a00 */
[----:B-1----:R-:W-:Y:S02]  /*0800*/  DFMA R28, R28, R10, R8 ;  /* 0x0000000a1c1c722b */ /* 0x002fe40000000008 */
        /* <DEDUP_REMOVED lines=25> */
[----:B------:R-:W-:Y:S02]  /*09a0*/  IADD3 R15, P1, PT, R16, R13, RZ ;  /* 0x0000000d100f7210 */ /* 0x000fe40007f3e0ff */
[----:B------:R-:W-:-:S03]  /*09b0*/  IADD3 R19, P0, PT, R5, R20, RZ ;  /* 0x0000001405137210 */ /* 0x000fc60007f1e0ff */
[----:B0-----:R-:W-:Y:S01]  /*09c0*/  DFMA R26, R8, R26, R24 ;  /* 0x0000001a081a722b */ /* 0x001fe20000000018 */
[----:B------:R-:W-:Y:S02]  /*09d0*/  LEA.HI.X.SX32 R9, R13, R2, 0x1, P1 ;  /* 0x000000020d097211 */ /* 0x000fe400008f0eff */
[----:B------:R-:W-:Y:S02]  /*09e0*/  LEA.HI.X.SX32 R8, R20, R3, 0x1, P0 ;  /* 0x0000000314087211 */ /* 0x000fe400000f0eff */
[----:B------:R-:W-:Y:S02]  /*09f0*/  LEA R24, P1, R15, UR8, 0x3 ;  /* 0x000000080f187c11 */ /* 0x000fe4000f8218ff */
[----:B------:R-:W-:Y:S02]  /*0a00*/  LEA R28, P0, R19, UR10, 0x3 ;  /* 0x0000000a131c7c11 */ /* 0x000fe4000f8018ff */
[----:B------:R-:W-:Y:S02]  /*0a10*/  LEA.HI.X R25, R15, UR9, R9, 0x3, P1 ;  /* 0x000000090f197c11 */ /* 0x000fe400088f1c09 */
[----:B------:R-:W-:-:S02]  /*0a20*/  LEA.HI.X R29, R19, UR11, R8, 0x3, P0 ;  /* 0x0000000b131d7c11 */ /* 0x000fc400080f1c08 */
        /* <DEDUP_REMOVED lines=58> */
[----:B------:R-:W3:Y:S04]  /*0dd0*/  LDG.E.64 R28, desc[UR12][R28.64] ;  /* 0x0000000c1c1c7981 */ /* 0x000ee8000c1e1b00 */
[----:B--2---:R-:W-:Y:S04]  /*0de0*/  STS.64 [R6], R24 ;  /* 0x0000001806007388 */ /* 0x004fe80000000a00 */
[----:B---3--:R0:W-:Y:S01]  /*0df0*/  STS.64 [R4], R28 ;  /* 0x0000001c04007388 */ /* 0x0081e20000000a00 */
[----:B------:R-:W-:Y:S06]  /*0e00*/  BAR.SYNC.DEFER_BLOCKING 0x0 ;  /* 0x0000000000007b1d */ /* 0x000fec0000010000 */
[----:B0-----:R-:W-:Y:S01]  /*0e10*/  DFMA R28, R8, R10, R26 ;  /* 0x0000000a081c722b */ /* 0x001fe2000000001a */
        /* <DEDUP_REMOVED lines=37> */
[----:B------:R-:W0:Y:S01]  /*1070*/  LDS.128 R8, [R7+0x70] ;  /* 0x0000700007087984 */ /* 0x000e220000000c00 */
[----:B------:R-:W-:-:S04]  /*1080*/  UIADD3 UR5, UPT, UPT, UR5, 0x4, URZ ;  /* 0x0000000405057890 */ /* 0x000fc8000fffe0ff */
[----:B------:R-:W-:Y:S01]  /*1090*/  UISETP.NE.AND UP0, UPT, UR5, URZ, UPT ;  /* 0x000000ff0500728c */ /* 0x000fe2000bf05270 */
[C---:B------:R-:W-:Y:S02]  /*10a0*/  IMAD R14, R12.reuse, 0x40, R14 ;  /* 0x000000400c0e7824 */ /* 0x040fe400078e020e */
[C---:B------:R-:W-:Y:S02]  /*10b0*/  IMAD R22, R12.reuse, 0x40, R22 ;  /* 0x000000400c167824 */ /* 0x040fe400078e0216 */
[C---:B------:R-:W-:Y:S02]  /*10c0*/  IMAD R20, R12.reuse, 0x40, R20 ;  /* 0x000000400c147824 */ /* 0x040fe400078e0214 */
[----:B------:R-:W-:Y:S02]  /*10d0*/  VIADD R13, R13, 0x40 ;  /* 0x000000400d0d7836 */ /* 0x000fe40000000000 */
[----:B------:R-:W-:Y:S01]  /*10e0*/  IMAD R18, R12, 0x40, R18 ;  /* 0x000000400c127824 */ /* 0x000fe200078e0212 */
[----:B0-----:R-:W-:-:S08]  /*10f0*/  DFMA R24, R8, R24, R28 ;  /* 0x000000180818722b */ /* 0x001fd0000000001c */
[----:B------:R-:W-:Y:S01]  /*1100*/  DFMA R24, R26, R10, R24 ;  /* 0x0000000a1a18722b */ /* 0x000fe20000000018 */
[----:B------:R-:W-:Y:S06]  /*1110*/  BAR.SYNC.DEFER_BLOCKING 0x0 ;  /* 0x0000000000007b1d */ /* 0x000fec0000010000 */
[----:B------:R-:W-:Y:S05]  /*1120*/  BRA.U UP0, `(.L_x_2) ;  /* 0xfffffff100747547 */ /* 0x000fea000b83ffff */
[----:B------:R-:W0:Y:S02]  /*1130*/  LDC R8, c[0x0][0x380] ;  /* 0x0000e000ff087b82 */ /* 0x000e240000000800 */
[----:B0-----:R-:W-:-:S04]  /*1140*/  SHF.R.S32.HI R9, RZ, 0x1f, R8 ;  /* 0x0000001fff097819 */ /* 0x001fc80000011408 */
[----:B------:R-:W-:-:S04]  /*1150*/  LEA.HI R9, R9, R8, RZ, 0x4 ;  /* 0x0000000809097211 */ /* 0x000fc800078f20ff */
[----:B------:R-:W-:-:S04]  /*1160*/  SHF.R.S32.HI R9, RZ, 0x4, R9 ;  /* 0x00000004ff097819 */ /* 0x000fc80000011409 */
[----:B------:R-:W-:-:S07]  /*1170*/  LOP3.LUT R18, R9, 0x7fffffc, RZ, 0xc0, !PT ;  /* 0x07fffffc09127812 */ /* 0x000fce00078ec0ff */
.L_x_1:
[----:B------:R-:W0:Y:S02]  /*1180*/  LDCU UR5, c[0x0][0x380] ;  /* 0x00007000ff0577ac */ /* 0x000e240008000800 */
[----:B0-----:R-:W-:-:S04]  /*1190*/  USHF.R.S32.HI UR6, URZ, 0x1f, UR5 ;  /* 0x0000001fff067899 */ /* 0x001fc80008011405 */
[----:B------:R-:W-:-:S04]  /*11a0*/  ULEA.HI UR6, UR6, UR5, URZ, 0x4 ;  /* 0x0000000506067291 */ /* 0x000fc8000f8f20ff */
[----:B------:R-:W-:-:S04]  /*11b0*/  USHF.R.S32.HI UR6, URZ, 0x4, UR6 ;  /* 0x00000004ff067899 */ /* 0x000fc80008011406 */
[----:B------:R-:W-:-:S09]  /*11c0*/  ULOP3.LUT UP0, UR8, UR6, 0x3, URZ, 0xc0, !UPT ;  /* 0x0000000306087892 */ /* 0x000fd2000f80c0ff */
[----:B------:R-:W-:Y:S05]  /*11d0*/  BRA.U !UP0, `(.L_x_0) ;  /* 0x0000000908d87547 */ /* 0x000fea000b800000 */
[----:B------:R-:W0:Y:S01]  /*11e0*/  LDC R19, c[0x0][0x388] ;  /* 0x0000e200ff137b82 */ /* 0x000e220000000800 */
[----:B------:R-:W1:Y:S01]  /*11f0*/  LDCU UR7, c[0x0][0x3a0] ;  /* 0x00007400ff0777ac */ /* 0x000e620008000800 */
[----:B------:R-:W-:Y:S02]  /*1200*/  UISETP.NE.AND UP0, UPT, UR8, 0x1, UPT ;  /* 0x000000010800788c */ /* 0x000fe4000bf05270 */
[----:B------:R-:W-:-:S04]  /*1210*/  ULOP3.LUT UR5, UR6, 0x1, URZ, 0xc0, !UPT ;  /* 0x0000000106057892 */ /* 0x000fc8000f8ec0ff */
[----:B------:R-:W-:Y:S02]  /*1220*/  UISETP.NE.U32.AND UP1, UPT, UR5, 0x1, UPT ;  /* 0x000000010500788c */ /* 0x000fe4000bf25070 */
[----:B-1----:R-:W-:Y:S01]  /*1230*/  USHF.L.U32 UR7, UR7, 0x4, URZ ;  /* 0x0000000407077899 */ /* 0x002fe200080006ff */
[----:B0-----:R-:W-:Y:S01]  /*1240*/  IMAD R19, R19, UR4, RZ ;  /* 0x0000000413137c24 */ /* 0x001fe2000f8e02ff */
[----:B------:R-:W-:Y:S10]  /*1250*/  BRA.U !UP0, `(.L_x_3) ;  /* 0x0000000508cc7547 */ /* 0x000ff4000b800000 */
[----:B------:R-:W0:Y:S01]  /*1260*/  LDCU.64 UR8, c[0x0][0x390] ;  /* 0x00007200ff0877ac */ /* 0x000e220008000a00 */
[C---:B------:R-:W-:Y:S02]  /*1270*/  IMAD R21, R18.reuse, 0x10, R19 ;  /* 0x0000001012157824 */ /* 0x040fe400078e0213 */
[----:B------:R-:W-:Y:S01]  /*1280*/  IMAD R20, R18, UR7, R17 ;  /* 0x0000000712147c24 */ /* 0x000fe2000f8e0211 */
[----:B------:R-:W1:Y:S02]  /*1290*/  LDCU.64 UR10, c[0x0][0x3a8] ;  /* 0x00007500ff0a77ac */ /* 0x000e640008000a00 */
[----:B------:R-:W-:Y:S02]  /*12a0*/  IADD3 R10, P1, PT, R16, R21, RZ ;  /* 0x00000015100a7210 */ /* 0x000fe40007f3e0ff */
[----:B------:R-:W-:Y:S02]  /*12b0*/  IADD3 R8, P0, PT, R5, R20, RZ ;  /* 0x0000001405087210 */ /* 0x000fe40007f1e0ff */
[----:B------:R-:W-:-:S02]  /*12c0*/  LEA.HI.X.SX32 R11, R21, R2, 0x1, P1 ;  /* 0x00000002150b7211 */ /* 0x000fc400008f0eff */
[----:B------:R-:W-:Y:S02]  /*12d0*/  LEA.HI.X.SX32 R9, R20, R3, 0x1, P0 ;  /* 0x0000000314097211 */ /* 0x000fe400000f0eff */
[----:B0-----:R-:W-:Y:S02]  /*12e0*/  LEA R28, P1, R10, UR8, 0x3 ;  /* 0x000000080a1c7c11 */ /* 0x001fe4000f8218ff */
[----:B-1----:R-:W-:Y:S02]  /*12f0*/  LEA R26, P0, R8, UR10, 0x3 ;  /* 0x0000000a081a7c11 */ /* 0x002fe4000f8018ff */
[----:B------:R-:W-:Y:S02]  /*1300*/  LEA.HI.X R29, R10, UR9, R11, 0x3, P1 ;  /* 0x000000090a1d7c11 */ /* 0x000fe400088f1c0b */
[----:B------:R-:W-:-:S04]  /*1310*/  LEA.HI.X R27, R8, UR11, R9, 0x3, P0 ;  /* 0x0000000b081b7c11 */ /* 0x000fc800080f1c09 */
[----:B------:R-:W2:Y:S04]  /*1320*/  LDG.E.64 R28, desc[UR12][R28.64] ;  /* 0x0000000c1c1c7981 */ /* 0x000ea8000c1e1b00 */
[----:B------:R-:W3:Y:S04]  /*1330*/  LDG.E.64 R26, desc[UR12][R26.64] ;  /* 0x0000000c1a1a7981 */ /* 0x000ee8000c1e1b00 */
[----:B--2---:R-:W-:Y:S04]  /*1340*/  STS.64 [R6], R28 ;  /* 0x0000001c06007388 */ /* 0x004fe80000000a00 */
[----:B---3--:R-:W-:Y:S01]  /*1350*/  STS.64 [R4], R26 ;  /* 0x0000001a04007388 */ /* 0x008fe20000000a00 */
[----:B------:R-:W-:Y:S06]  /*1360*/  BAR.SYNC.DEFER_BLOCKING 0x0 ;  /* 0x0000000000007b1d */ /* 0x000fec0000010000 */
[----:B------:R-:W-:Y:S04]  /*1370*/  LDS.64 R8, [R0] ;  /* 0x0000000000087984 */ /* 0x000fe80000000a00 */
[----:B------:R-:W0:Y:S04]  /*1380*/  LDS.128 R12, [R7] ;  /* 0x00000000070c7984 */ /* 0x000e280000000c00 */
[----:B------:R-:W1:Y:S01]  /*1390*/  LDS.64 R22, [R0+0x80] ;  /* 0x0000800000167984 */ /* 0x000e620000000a00 */
[----:B0-----:R-:W-:-:S03]  /*13a0*/  DFMA R24, R12, R8, R24 ;  /* 0x000000080c18722b */ /* 0x001fc60000000018 */
[----:B------:R-:W-:Y:S04]  /*13b0*/  LDS.64 R12, [R0+0x100] ;  /* 0x00010000000c7984 */ /* 0x000fe80000000a00 */
[----:B------:R-:W0:Y:S01]  /*13c0*/  LDS.128 R8, [R7+0x10] ;  /* 0x0000100007087984 */ /* 0x000e220000000c00 */
[----:B-1----:R-:W-:-:S03]  /*13d0*/  DFMA R14, R22, R14, R24 ;  /* 0x0000000e160e722b */ /* 0x002fc60000000018 */
[----:B------:R-:W1:Y:S04]  /*13e0*/  LDS.64 R22, [R0+0x180] ;  /* 0x0001800000167984 */ /* 0x000e680000000a00 */
[----:B------:R-:W-:Y:S01]  /*13f0*/  LDS.64 R24, [R0+0x200] ;  /* 0x0002000000187984 */ /* 0x000fe20000000a00 */
[----:B0-----:R-:W-:-:S03]  /*1400*/  DFMA R8, R8, R12, R14 ;  /* 0x0000000c0808722b */ /* 0x001fc6000000000e */
[----:B------:R-:W0:Y:S05]  /*1410*/  LDS.128 R12, [R7+0x20] ;  /* 0x00002000070c7984 */ /* 0x000e2a0000000c00 */
[----:B-1----:R-:W-:Y:S01]  /*1420*/  DFMA R8, R22, R10, R8 ;  /* 0x0000000a1608722b */ /* 0x002fe20000000008 */
[----:B------:R-:W1:Y:S07]  /*1430*/  LDS.64 R22, [R0+0x280] ;  /* 0x0002800000167984 */ /* 0x000e6e0000000a00 */
[----:B0-----:R-:W-:Y:S01]  /*1440*/  DFMA R24, R12, R24, R8 ;  /* 0x000000180c18722b */ /* 0x001fe20000000008 */
[----:B------:R-:W-:Y:S04]  /*1450*/  LDS.64 R12, [R0+0x300] ;  /* 0x00030000000c7984 */ /* 0x000fe80000000a00 */
[----:B------:R-:W0:Y:S03]  /*1460*/  LDS.128 R8, [R7+0x30] ;  /* 0x0000300007087984 */ /* 0x000e260000000c00 */
[----:B-1----:R-:W-:Y:S01]  /*1470*/  DFMA R14, R22, R14, R24 ;  /* 0x0000000e160e722b */ /* 0x002fe20000000018 */
[----:B------:R-:W1:Y:S04]  /*1480*/  LDS.64 R22, [R0+0x380] ;  /* 0x0003800000167984 */ /* 0x000e680000000a00 */
[----:B------:R-:W-:Y:S03]  /*1490*/  LDS.64 R24, [R0+0x400] ;  /* 0x0004000000187984 */ /* 0x000fe60000000a00 */
[----:B0-----:R-:W-:-:S02]  /*14a0*/  DFMA R8, R8, R12, R14 ;  /* 0x0000000c0808722b */ /* 0x001fc4000000000e */
[----:B------:R-:W0:Y:S06]  /*14b0*/  LDS.128 R12, [R7+0x40] ;  /* 0x00004000070c7984 */ /* 0x000e2c0000000c00 */
[----:B-1----:R-:W-:Y:S01]  /*14c0*/  DFMA R8, R22, R10, R8 ;  /* 0x0000000a1608722b */ /* 0x002fe20000000008 */
[----:B------:R-:W1:Y:S07]  /*14d0*/  LDS.64 R22, [R0+0x480] ;  /* 0x0004800000167984 */ /* 0x000e6e0000000a00 */
[----:B0-----:R-:W-:Y:S01]  /*14e0*/  DFMA R24, R12, R24, R8 ;  /* 0x000000180c18722b */ /* 0x001fe20000000008 */
[----:B------:R-:W-:Y:S04]  /*14f0*/  LDS.64 R12, [R0+0x500] ;  /* 0x00050000000c7984 */ /* 0x000fe80000000a00 */
[----:B------:R-:W0:Y:S03]  /*1500*/  LDS.128 R8, [R7+0x50] ;  /* 0x0000500007087984 */ /* 0x000e260000000c00 */
[----:B-1----:R-:W-:-:S02]  /*1510*/  DFMA R14, R22, R14, R24 ;  /* 0x0000000e160e722b */ /* 0x002fc40000000018 */
[----:B------:R-:W1:Y:S04]  /*1520*/  LDS.64 R24, [R0+0x580] ;  /* 0x0005800000187984 */ /* 0x000e680000000a00 */
[----:B------:R-:W-:Y:S02]  /*1530*/  LDS.64 R22, [R0+0x600] ;  /* 0x0006000000167984 */ /* 0x000fe40000000a00 */
[----:B0-----:R-:W-:Y:S02]  /*1540*/  DFMA R8, R8, R12, R14 ;  /* 0x0000000c0808722b */ /* 0x001fe4000000000e */
[----:B------:R-:W0:Y:S06]  /*1550*/  LDS.128 R12, [R7+0x60] ;  /* 0x00006000070c7984 */ /* 0x000e2c0000000c00 */
[----:B-1----:R-:W-:-:S02]  /*1560*/  DFMA R10, R24, R10, R8 ;  /* 0x0000000a180a722b */ /* 0x002fc40000000008 */
[----:B------:R-:W1:Y:S01]  /*1570*/  LDS.64 R8, [R0+0x680] ;  /* 0x0006800000087984 */ /* 0x000e620000000a00 */
[----:B------:R-:W-:Y:S02]  /*1580*/  VIADD R25, R21, 0x10 ;  /* 0x0000001015197836 */ /* 0x000fe40000000000 */
[----:B------:R-:W-:-:S03]  /*1590*/  VIADD R24, R20, UR7 ;  /* 0x0000000714187c36 */ /* 0x000fc60008000000 */
[----:B------:R-:W-:Y:S02]  /*15a0*/  IADD3 R20, P0, PT, R16, R25, RZ ;  /* 0x0000001910147210 */ /* 0x000fe40007f1e0ff */
[----:B------:R-:W-:Y:S02]  /*15b0*/  IADD3 R21, P1, PT, R5, R24, RZ ;  /* 0x0000001805157210 */ /* 0x000fe40007f3e0ff */
[----:B------:R-:W-:Y:S01]  /*15c0*/  LEA.HI.X.SX32 R25, R25, R2, 0x1, P0 ;  /* 0x0000000219197211 */ /* 0x000fe200000f0eff */
[----:B0-----:R-:W-:Y:S01]  /*15d0*/  DFMA R10, R12, R22, R10 ;  /* 0x000000160c0a722b */ /* 0x001fe2000000000a */
[----:B------:R-:W-:Y:S02]  /*15e0*/  LEA.HI.X.SX32 R12, R24, R3, 0x1, P1 ;  /* 0x00000003180c7211 */ /* 0x000fe400008f0eff */
[----:B------:R-:W-:Y:S02]  /*15f0*/  LEA R24, P0, R20, UR8, 0x3 ;  /* 0x0000000814187c11 */ /* 0x000fe4000f8018ff */
[----:B------:R-:W-:-:S02]  /*1600*/  LEA R22, P1, R21, UR10, 0x3 ;  /* 0x0000000a15167c11 */ /* 0x000fc4000f8218ff */
[----:B------:R-:W-:Y:S01]  /*1610*/  LEA.HI.X R25, R20, UR9, R25, 0x3, P0 ;  /* 0x0000000914197c11 */ /* 0x000fe200080f1c19 */
[----:B-1----:R-:W-:Y:S01]  /*1620*/  DFMA R14, R8, R14, R10 ;  /* 0x0000000e080e722b */ /* 0x002fe2000000000a */
[----:B------:R-:W-:Y:S01]  /*1630*/  LEA.HI.X R23, R21, UR11, R12, 0x3, P1 ;  /* 0x0000000b15177c11 */ /* 0x000fe200088f1c0c */
[----:B------:R-:W-:Y:S04]  /*1640*/  LDS.128 R8, [R7+0x70] ;  /* 0x0000700007087984 */ /* 0x000fe80000000c00 */
[----:B------:R-:W0:Y:S04]  /*1650*/  LDS.64 R12, [R0+0x700] ;  /* 0x00070000000c7984 */ /* 0x000e280000000a00 */
[----:B------:R-:W1:Y:S01]  /*1660*/  LDS.64 R20, [R0+0x780] ;  /* 0x0007800000147984 */ /* 0x000e620000000a00 */
[----:B------:R-:W-:Y:S06]  /*1670*/  BAR.SYNC.DEFER_BLOCKING 0x0 ;  /* 0x0000000000007b1d */ /* 0x000fec0000010000 */
[----:B------:R-:W2:Y:S04]  /*1680*/  LDG.E.64 R24, desc[UR12][R24.64] ;  /* 0x0000000c18187981 */ /* 0x000ea8000c1e1b00 */
[----:B------:R-:W3:Y:S01]  /*1690*/  LDG.E.64 R22, desc[UR12][R22.64] ;  /* 0x0000000c16167981 */ /* 0x000ee2000c1e1b00 */
[----:B------:R-:W-:Y:S01]  /*16a0*/  VIADD R18, R18, 0x2 ;  /* 0x0000000212127836 */ /* 0x000fe20000000000 */
[----:B0-----:R-:W-:-:S08]  /*16b0*/  DFMA R8, R8, R12, R14 ;  /* 0x0000000c0808722b */ /* 0x001fd0000000000e */
[----:B-1----:R-:W-:Y:S01]  /*16c0*/  DFMA R10, R20, R10, R8 ;  /* 0x0000000a140a722b */ /* 0x002fe20000000008 */
[----:B--2---:R-:W-:Y:S04]  /*16d0*/  STS.64 [R6], R24 ;  /* 0x0000001806007388 */ /* 0x004fe80000000a00 */
[----:B---3--:R-:W-:Y:S01]  /*16e0*/  STS.64 [R4], R22 ;  /* 0x0000001604007388 */ /* 0x008fe20000000a00 */
[----:B------:R-:W-:Y:S06]  /*16f0*/  BAR.SYNC.DEFER_BLOCKING 0x0 ;  /* 0x0000000000007b1d */ /* 0x000fec0000010000 */
[----:B------:R-:W-:Y:S04]  /*1700*/  LDS.64 R26, [R0] ;  /* 0x00000000001a7984 */ /* 0x000fe80000000a00 */
[----:B------:R-:W0:Y:S04]  /*1710*/  LDS.128 R12, [R7] ;  /* 0x00000000070c7984 */ /* 0x000e280000000c00 */
[----:B------:R-:W1:Y:S04]  /*1720*/  LDS.64 R28, [R0+0x80] ;  /* 0x00008000001c7984 */ /* 0x000e680000000a00 */
[----:B------:R-:W-:Y:S04]  /*1730*/  LDS.64 R20, [R0+0x100] ;  /* 0x0001000000147984 */ /* 0x000fe80000000a00 */
[----:B------:R-:W-:Y:S04]  /*1740*/  LDS.64 R22, [R0+0x180] ;  /* 0x0001800000167984 */ /* 0x000fe80000000a00 */
[----:B------:R-:W-:Y:S01]  /*1750*/  LDS.64 R24, [R0+0x200] ;  /* 0x0002000000187984 */ /* 0x000fe20000000a00 */
[----:B0-----:R-:W-:-:S03]  /*1760*/  DFMA R12, R12, R26, R10 ;  /* 0x0000001a0c0c722b */ /* 0x001fc6000000000a */
[----:B------:R-:W0:Y:S05]  /*1770*/  LDS.128 R8, [R7+0x10] ;  /* 0x0000100007087984 */ /* 0x000e2a0000000c00 */
[----:B-1----:R-:W-:-:S08]  /*1780*/  DFMA R14, R28, R14, R12 ;  /* 0x0000000e1c0e722b */ /* 0x002fd0000000000c */
[----:B0-----:R-:W-:Y:S02]  /*1790*/  DFMA R8, R8, R20, R14 ;  /* 0x000000140808722b */ /* 0x001fe4000000000e */
[----:B------:R-:W0:Y:S04]  /*17a0*/  LDS.128 R12, [R7+0x20] ;  /* 0x00002000070c7984 */ /* 0x000e280000000c00 */
[----:B------:R-:W1:Y:S02]  /*17b0*/  LDS.64 R20, [R0+0x280] ;  /* 0x0002800000147984 */ /* 0x000e640000000a00 */
[----:B------:R-:W-:Y:S02]  /*17c0*/  DFMA R10, R22, R10, R8 ;  /* 0x0000000a160a722b */ /* 0x000fe40000000008 */
[----:B------:R-:W-:Y:S06]  /*17d0*/  LDS.64 R22, [R0+0x300] ;  /* 0x0003000000167984 */ /* 0x000fec0000000a00 */
[----:B0-----:R-:W-:-:S02]  /*17e0*/  DFMA R12, R12, R24, R10 ;  /* 0x000000180c0c722b */ /* 0x001fc4000000000a */
[----:B------:R-:W0:Y:S04]  /*17f0*/  LDS.128 R8, [R7+0x30] ;  /* 0x0000300007087984 */ /* 0x000e280000000c00 */
[----:B------:R-:W-:Y:S02]  /*1800*/  LDS.64 R24, [R0+0x400] ;  /* 0x0004000000187984 */ /* 0x000fe40000000a00 */
[----:B-1----:R-:W-:Y:S02]  /*1810*/  DFMA R14, R20, R14, R12 ;  /* 0x0000000e140e722b */ /* 0x002fe4000000000c */
[----:B------:R-:W1:Y:S06]  /*1820*/  LDS.64 R20, [R0+0x380] ;  /* 0x0003800000147984 */ /* 0x000e6c0000000a00 */
        /* <DEDUP_REMOVED lines=12> */
[----:B------:R-:W2:Y:S02]  /*18f0*/  LDS.64 R22, [R0+0x680] ;  /* 0x0006800000167984 */ /* 0x000ea40000000a00 */
[----:B-1----:R-:W-:Y:S02]  /*1900*/  DFMA R10, R20, R10, R8 ;  /* 0x0000000a140a722b */ /* 0x002fe40000000008 */
[----:B------:R-:W-:Y:S06]  /*1910*/  LDS.64 R20, [R0+0x700] ;  /* 0x0007000000147984 */ /* 0x000fec0000000a00 */
[----:B0-----:R-:W-:-:S02]  /*1920*/  DFMA R12, R12, R24, R10 ;  /* 0x000000180c0c722b */ /* 0x001fc4000000000a */
[----:B------:R-:W0:Y:S04]  /*1930*/  LDS.128 R8, [R7+0x70] ;  /* 0x0000700007087984 */ /* 0x000e280000000c00 */
[----:B------:R-:W1:Y:S02]  /*1940*/  LDS.64 R24, [R0+0x780] ;  /* 0x0007800000187984 */ /* 0x000e640000000a00 */
[----:B--2---:R-:W-:-:S08]  /*1950*/  DFMA R12, R22, R14, R12 ;  /* 0x0000000e160c722b */ /* 0x004fd0000000000c */
[----:B0-----:R-:W-:-:S08]  /*1960*/  DFMA R8, R8, R20, R12 ;  /* 0x000000140808722b */ /* 0x001fd0000000000c */
[----:B-1----:R-:W-:Y:S01]  /*1970*/  DFMA R24, R24, R10, R8 ;  /* 0x0000000a1818722b */ /* 0x002fe20000000008 */
[----:B------:R-:W-:Y:S10]  /*1980*/  BAR.SYNC.DEFER_BLOCKING 0x0 ;  /* 0x0000000000007b1d */ /* 0x000ff40000010000 */
.L_x_3:
[----:B------:R-:W-:Y:S05]  /*1990*/  BRA.U UP1, `(.L_x_0) ;  /* 0x0000000101e87547 */ /* 0x000fea000b800000 */
        /* <DEDUP_REMOVED lines=8> */
[C---:B0-----:R-:W-:Y:S02]  /*1a20*/  LEA R20, P0, R16.reuse, UR8, 0x3 ;  /* 0x0000000810147c11 */ /* 0x041fe4000f8018ff */
[C---:B-1----:R-:W-:Y:S02]  /*1a30*/  LEA R28, P1, R5.reuse, UR10, 0x3 ;  /* 0x0000000a051c7c11 */ /* 0x042fe4000f8218ff */
        /* <DEDUP_REMOVED lines=9> */
[----:B------:R-:W1:Y:S04]  /*1ad0*/  LDS.64 R18, [R0+0x80] ;  /* 0x0000800000127984 */ /* 0x000e680000000a00 */
[----:B------:R-:W-:Y:S04]  /*1ae0*/  LDS.64 R2, [R0+0x100] ;  /* 0x0001000000027984 */ /* 0x000fe80000000a00 */
[----:B------:R-:W2:Y:S04]  /*1af0*/  LDS.128 R12, [R7+0x10] ;  /* 0x00001000070c7984 */ /* 0x000ea80000000c00 */
[----:B------:R-:W3:Y:S04]  /*1b00*/  LDS.64 R26, [R0+0x180] ;  /* 0x00018000001a7984 */ /* 0x000ee80000000a00 */
[----:B------:R-:W-:Y:S01]  /*1b10*/  LDS.64 R4, [R0+0x380] ;  /* 0x0003800000047984 */ /* 0x000fe20000000a00 */
[----:B0-----:R-:W-:-:S03]  /*1b20*/  DFMA R8, R8, R22, R24 ;  /* 0x000000160808722b */ /* 0x001fc60000000018 */
[----:B------:R-:W-:Y:S04]  /*1b30*/  LDS.64 R24, [R0+0x200] ;  /* 0x0002000000187984 */ /* 0x000fe80000000a00 */
[----:B------:R-:W0:Y:S01]  /*1b40*/  LDS.128 R20, [R7+0x20] ;  /* 0x0000200007147984 */ /* 0x000e220000000c00 */
[----:B-1----:R-:W-:-:S03]  /*1b50*/  DFMA R8, R18, R10, R8 ;  /* 0x0000000a1208722b */ /* 0x002fc60000000008 */
[----:B------:R-:W1:Y:S05]  /*1b60*/  LDS.64 R18, [R0+0x280] ;  /* 0x0002800000127984 */ /* 0x000e6a0000000a00 */
[----:B--2---:R-:W-:Y:S01]  /*1b70*/  DFMA R12, R12, R2, R8 ;  /* 0x000000020c0c722b */ /* 0x004fe20000000008 */
[----:B------:R-:W-:Y:S04]  /*1b80*/  LDS.64 R2, [R0+0x300] ;  /* 0x0003000000027984 */ /* 0x000fe80000000a00 */
[----:B------:R-:W2:Y:S03]  /*1b90*/  LDS.128 R8, [R7+0x30] ;  /* 0x0000300007087984 */ /* 0x000ea60000000c00 */
[----:B---3--:R-:W-:Y:S01]  /*1ba0*/  DFMA R12, R26, R14, R12 ;  /* 0x0000000e1a0c722b */ /* 0x008fe2000000000c */
[----:B------:R-:W-:Y:S07]  /*1bb0*/  LDS.64 R26, [R0+0x600] ;  /* 0x00060000001a7984 */ /* 0x000fee0000000a00 */
[----:B0-----:R-:W-:Y:S01]  /*1bc0*/  DFMA R20, R20, R24, R12 ;  /* 0x000000181414722b */ /* 0x001fe2000000000c */
[----:B------:R-:W-:Y:S04]  /*1bd0*/  LDS.64 R24, [R0+0x400] ;  /* 0x0004000000187984 */ /* 0x000fe80000000a00 */
[----:B------:R-:W0:Y:S03]  /*1be0*/  LDS.128 R12, [R7+0x40] ;  /* 0x00004000070c7984 */ /* 0x000e260000000c00 */
[----:B-1----:R-:W-:Y:S01]  /*1bf0*/  DFMA R20, R18, R22, R20 ;  /* 0x000000161214722b */ /* 0x002fe20000000014 */
[----:B------:R-:W1:Y:S07]  /*1c00*/  LDS.64 R18, [R0+0x480] ;  /* 0x0004800000127984 */ /* 0x000e6e0000000a00 */
[----:B--2---:R-:W-:Y:S01]  /*1c10*/  DFMA R8, R8, R2, R20 ;  /* 0x000000020808722b */ /* 0x004fe20000000014 */
[----:B------:R-:W-:Y:S04]  /*1c20*/  LDS.64 R2, [R0+0x500] ;  /* 0x0005000000027984 */ /* 0x000fe80000000a00 */
[----:B------:R-:W2:Y:S03]  /*1c30*/  LDS.128 R20, [R7+0x50] ;  /* 0x0000500007147984 */ /* 0x000ea60000000c00 */
[----:B------:R-:W-:Y:S01]  /*1c40*/  DFMA R8, R4, R10, R8 ;  /* 0x0000000a0408722b */ /* 0x000fe20000000008 */
[----:B------:R-:W3:Y:S07]  /*1c50*/  LDS.64 R4, [R0+0x580] ;  /* 0x0005800000047984 */ /* 0x000eee0000000a00 */
[----:B0-----:R-:W-:-:S02]  /*1c60*/  DFMA R12, R12, R24, R8 ;  /* 0x000000180c0c722b */ /* 0x001fc40000000008 */
[----:B------:R-:W0:Y:S04]  /*1c70*/  LDS.128 R8, [R7+0x60] ;  /* 0x0000600007087984 */ /* 0x000e280000000c00 */
[----:B------:R-:W4:Y:S02]  /*1c80*/  LDS.64 R24, [R0+0x680] ;  /* 0x0006800000187984 */ /* 0x000f240000000a00 */
[----:B-1----:R-:W-:Y:S02]  /*1c90*/  DFMA R28, R18, R14, R12 ;  /* 0x0000000e121c722b */ /* 0x002fe4000000000c */
[----:B------:R-:W-:Y:S04]  /*1ca0*/  LDS.64 R18, [R0+0x700] ;  /* 0x0007000000127984 */ /* 0x000fe80000000a00 */
[----:B------:R-:W1:Y:S02]  /*1cb0*/  LDS.128 R12, [R7+0x70] ;  /* 0x00007000070c7984 */ /* 0x000e640000000c00 */
[----:B--2---:R-:W-:-:S02]  /*1cc0*/  DFMA R20, R20, R2, R28 ;  /* 0x000000021414722b */ /* 0x004fc4000000001c */
[----:B------:R-:W2:Y:S06]  /*1cd0*/  LDS.64 R2, [R0+0x780] ;  /* 0x0007800000027984 */ /* 0x000eac0000000a00 */
[----:B---3--:R-:W-:-:S08]  /*1ce0*/  DFMA R4, R4, R22, R20 ;  /* 0x000000160404722b */ /* 0x008fd00000000014 */
[----:B0-----:R-:W-:-:S08]  /*1cf0*/  DFMA R4, R8, R26, R4 ;  /* 0x0000001a0804722b */ /* 0x001fd00000000004 */
[----:B----4-:R-:W-:-:S08]  /*1d00*/  DFMA R4, R24, R10, R4 ;  /* 0x0000000a1804722b */ /* 0x010fd00000000004 */
[----:B-1----:R-:W-:-:S08]  /*1d10*/  DFMA R4, R12, R18, R4 ;  /* 0x000000120c04722b */ /* 0x002fd00000000004 */
[----:B--2---:R-:W-:Y:S01]  /*1d20*/  DFMA R24, R2, R14, R4 ;  /* 0x0000000e0218722b */ /* 0x004fe20000000004 */
[----:B------:R-:W-:Y:S10]  /*1d30*/  BAR.SYNC.DEFER_BLOCKING 0x0 ;  /* 0x0000000000007b1d */ /* 0x000ff40000010000 */
.L_x_0:
[----:B------:R-:W0:Y:S01]  /*1d40*/  S2R R3, SR_TID.Y ;  /* 0x0000000000037919 */ /* 0x000e220000002200 */
[----:B------:R-:W1:Y:S01]  /*1d50*/  LDC R2, c[0x0][0x3b8] ;  /* 0x0000ee00ff027b82 */ /* 0x000e620000000800 */
[----:B------:R-:W2:Y:S01]  /*1d60*/  LDCU.64 UR6, c[0x0][0x3c0] ;  /* 0x00007800ff0677ac */ /* 0x000ea20008000a00 */
[----:B------:R-:W0:Y:S01]  /*1d70*/  S2R R0, SR_TID.X ;  /* 0x0000000000007919 */ /* 0x000e220000002100 */
[----:B-1----:R-:W-:Y:S02]  /*1d80*/  IMAD R17, R2, UR4, R17 ;  /* 0x0000000402117c24 */ /* 0x002fe4000f8e0211 */
[----:B0-----:R-:W-:-:S05]  /*1d90*/  IMAD R0, R3, R2, R0 ;  /* 0x0000000203007224 */ /* 0x001fca00078e0200 */
[----:B------:R-:W-:Y:S02]  /*1da0*/  SHF.R.S32.HI R2, RZ, 0x1f, R0 ;  /* 0x0000001fff027819 */ /* 0x000fe40000011400 */
[----:B------:R-:W-:-:S04]  /*1db0*/  IADD3 R0, P0, PT, R17, R0, RZ ;  /* 0x0000000011007210 */ /* 0x000fc80007f1e0ff */
[----:B------:R-:W-:Y:S02]  /*1dc0*/  LEA.HI.X.SX32 R17, R17, R2, 0x1, P0 ;  /* 0x0000000211117211 */ /* 0x000fe400000f0eff */
[----:B--2---:R-:W-:-:S04]  /*1dd0*/  LEA R2, P0, R0, UR6, 0x3 ;  /* 0x0000000600027c11 */ /* 0x004fc8000f8018ff */
[----:B------:R-:W-:-:S05]  /*1de0*/  LEA.HI.X R3, R0, UR7, R17, 0x3, P0 ;  /* 0x0000000700037c11 */ /* 0x000fca00080f1c11 */
[----:B------:R-:W-:Y:S01]  /*1df0*/  STG.E.64 desc[UR12][R2.64], R24 ;  /* 0x0000001802007986 */ /* 0x000fe2000c101b0c */
[----:B------:R-:W-:Y:S05]  /*1e00*/  EXIT ;  /* 0x000000000000794d */ /* 0x000fea0003800000 */
.L_x_4:
[----:B------:R-:W-:-:S00]  /*1e10*/  BRA `(.L_x_4) ;  /* 0xfffffffc00fc7947 */ /* 0x000fc0000383ffff */
[----:B------:R-:W-:-:S00]  /*1e20*/  NOP ;  /* 0x0000000000007918 */ /* 0x000fc00000000000 */
        /* <DEDUP_REMOVED lines=13> */
.L_x_67:


//--------------------- .text._Z17matmult_gpu4_kerniiiPdS_S_ --------------------------
	.section	.text._Z17matmult_gpu4_kerniiiPdS_S_,"ax",@progbits
	.align	128
        .global         _Z17matmult_gpu4_kerniiiPdS_S_
        .type           _Z17matmult_gpu4_kerniiiPdS_S_,@function
        .size           _Z17matmult_gpu4_kerniiiPdS_S_,(.L_x_68 - _Z17matmult_gpu4_kerniiiPdS_S_)
        .other          _Z17matmult_gpu4_kerniiiPdS_S_,@"STO_CUDA_ENTRY STV_DEFAULT"
_Z17matmult_gpu4_kerniiiPdS_S_:
.text._Z17matmult_gpu4_kerniiiPdS_S_:
[----:B------:R-:W0:Y:S01]  /*0000*/  LDC R1, c[0x0][0x37c] ;  /* 0x0000df00ff017b82 */ /* 0x000e220000000800 */
[----:B------:R-:W1:Y:S07]  /*0010*/  S2R R20, SR_TID.Y ;  /* 0x0000000000147919 */ /* 0x000e6e0000002200 */
[----:B------:R-:W2:Y:S01]  /*0020*/  S2UR UR5, SR_CTAID.X ;  /* 0x00000000000579c3 */ /* 0x000ea20000002500 */
[----:B------:R-:W2:Y:S01]  /*0030*/  LDCU UR4, c[0x0][0x360] ;  /* 0x00006c00ff0477ac */ /* 0x000ea20008000800 */
[----:B0-----:R-:W-:Y:S01]  /*0040*/  IADD3 R1, PT, PT, R1, -0x40, RZ ;  /* 0xffffffc001017810 */ /* 0x001fe20007ffe0ff */
[----:B------:R-:W1:Y:S01]  /*0050*/  S2R R3, SR_CTAID.Y ;  /* 0x0000000000037919 */ /* 0x000e620000002600 */
[----:B------:R-:W1:Y:S01]  /*0060*/  LDCU UR6, c[0x0][0x364] ;  /* 0x00006c80ff0677ac */ /* 0x000e620008000800 */
[----:B------:R-:W0:Y:S03]  /*0070*/  S2R R4, SR_TID.X ;  /* 0x0000000000047919 */ /* 0x000e260000002100 */
[----:B------:R-:W3:Y:S01]  /*0080*/  LDC.64 R34, c[0x0][0x380] ;  /* 0x0000e000ff227b82 */ /* 0x000ee20000000a00 */
[----:B------:R4:W-:Y:S04]  /*0090*/  STL.128 [R1], RZ ;  /* 0x000000ff01007387 */ /* 0x0009e80000100c00 */
[----:B------:R4:W-:Y:S04]  /*00a0*/  STL.128 [R1+0x10], RZ ;  /* 0x000010ff01007387 */ /* 0x0009e80000100c00 */
[----:B------:R4:W-:Y:S04]  /*00b0*/  STL.128 [R1+0x20], RZ ;  /* 0x000020ff01007387 */ /* 0x0009e80000100c00 */
[----:B------:R4:W-:Y:S01]  /*00c0*/  STL.128 [R1+0x30], RZ ;  /* 0x000030ff01007387 */ /* 0x0009e20000100c00 */
[----:B--2---:R-:W-:Y:S01]  /*00d0*/  UIMAD UR4, UR4, UR5, URZ ;  /* 0x00000005040472a4 */ /* 0x004fe2000f8e02ff */
[----:B-1----:R-:W-:-:S05]  /*00e0*/  IMAD R20, R3, UR6, R20 ;  /* 0x0000000603147c24 */ /* 0x002fca000f8e0214 */
[----:B0-----:R-:W-:Y:S01]  /*00f0*/  IADD3 R2, PT, PT, R4, UR4, RZ ;  /* 0x0000000404027c10 */ /* 0x001fe2000fffe0ff */
[----:B------:R-:W-:-:S03]  /*0100*/  IMAD.SHL.U32 R3, R20, 0x8, RZ ;  /* 0x0000000814037824 */ /* 0x000fc600078e00ff */
[----:B---3--:R-:W-:-:S04]  /*0110*/  ISETP.GE.AND P0, PT, R2, R35, PT ;  /* 0x000000230200720c */ /* 0x008fc80003f06270 */
[----:B------:R-:W-:-:S13]  /*0120*/  ISETP.GE.OR P0, PT, R3, R34, P0 ;  /* 0x000000220300720c */ /* 0x000fda0000706670 */
[----:B----4-:R-:W-:Y:S05]  /*0130*/  @P0 EXIT ;  /* 0x000000000000094d */ /* 0x010fea0003800000 */
[----:B------:R-:W-:Y:S01]  /*0140*/  IADD3 R7, PT, PT, -R3, R34, RZ ;  /* 0x0000002203077210 */ /* 0x000fe20007ffe1ff */
[----:B------:R-:W0:Y:S03]  /*0150*/  LDCU.64 UR6, c[0x0][0x358] ;  /* 0x00006b00ff0677ac */ /* 0x000e260008000a00 */
[----:B------:R-:W-:-:S13]  /*0160*/  ISETP.GT.AND P0, PT, R7, 0x8, PT ;  /* 0x000000080700780c */ /* 0x000fda0003f04270 */
[----:B------:R-:W-:Y:S05]  /*0170*/  @P0 BRA `(.L_x_5) ;  /* 0x0000001400f40947 */ /* 0x000fea0003800000 */
[----:B------:R-:W1:Y:S01]  /*0180*/  LDC R24, c[0x0][0x388] ;  /* 0x0000e200ff187b82 */ /* 0x000e620000000800 */
[----:B------:R-:W-:Y:S01]  /*0190*/  MOV R0, R1 ;  /* 0x0000000100007202 */ /* 0x000fe20000000f00 */
[----:B------:R-:W-:Y:S01]  /*01a0*/  VIADD R32, R1, 0x10 ;  /* 0x0000001001207836 */ /* 0x000fe20000000000 */
[----:B-1----:R-:W-:-:S13]  /*01b0*/  ISETP.GE.AND P0, PT, R24, 0x1, PT ;  /* 0x000000011800780c */ /* 0x002fda0003f06270 */
[----:B------:R-:W-:Y:S05]  /*01c0*/  @!P0 BRA `(.L_x_6) ;  /* 0x0000000c00ac8947 */ /* 0x000fea0003800000 */
[----:B------:R-:W-:Y:S01]  /*01d0*/  LOP3.LUT R6, R34, 0x3, RZ, 0xc0, !PT ;  /* 0x0000000322067812 */ /* 0x000fe200078ec0ff */
[----:B------:R-:W-:Y:S01]  /*01e0*/  HFMA2 R23, -RZ, RZ, 0, 0 ;  /* 0x00000000ff177431 */ /* 0x000fe200000001ff */
[C---:B------:R-:W-:Y:S01]  /*01f0*/  IADD3 R8, PT, PT, R3.reuse, -R34, RZ ;  /* 0x8000002203087210 */ /* 0x040fe20007ffe0ff */
[CC--:B------:R-:W-:Y:S01]  /*0200*/  IMAD R5, R3.reuse, R24.reuse, R24 ;  /* 0x0000001803057224 */ /* 0x0c0fe200078e0218 */
[----:B------:R-:W-:Y:S01]  /*0210*/  SHF.L.U32 R27, R24, 0x2, RZ ;  /* 0x00000002181b7819 */ /* 0x000fe200000006ff */
[----:B------:R-:W-:Y:S01]  /*0220*/  IMAD R24, R20, R24, RZ ;  /* 0x0000001814187224 */ /* 0x000fe200078e02ff */
[----:B------:R-:W-:Y:S01]  /*0230*/  ISETP.GT.U32.AND P1, PT, R8, -0x4, PT ;  /* 0xfffffffc0800780c */ /* 0x000fe20003f24070 */
[C---:B------:R-:W-:Y:S01]  /*0240*/  VIADD R26, R3.reuse, 0x2 ;  /* 0x00000002031a7836 */ /* 0x040fe20000000000 */
[--C-:B------:R-:W-:Y:S01]  /*0250*/  IADD3 R34, PT, PT, R3, -R34, R6.reuse ;  /* 0x8000002203227210 */ /* 0x100fe20007ffe006 */
[----:B------:R-:W-:Y:S01]  /*0260*/  IMAD.IADD R28, R7, 0x1, -R6 ;  /* 0x00000001071c7824 */ /* 0x000fe200078e0a06 */
[----:B------:R-:W-:-:S09]  /*0270*/  IADD3 R25, PT, PT, R3, 0x3, RZ ;  /* 0x0000000303197810 */ /* 0x000fd20007ffe0ff */
.L_x_21:
[----:B-1----:R-:W1:Y:S01]  /*0280*/  LDCU UR5, c[0x0][0x384] ;  /* 0x00007080ff0577ac */ /* 0x002e620008000800 */
[----:B--2--5:R-:W2:Y:S01]  /*0290*/  LDC.64 R36, c[0x0][0x398] ;  /* 0x0000e600ff247b82 */ /* 0x024ea20000000a00 */
[----:B------:R-:W-:Y:S01]  /*02a0*/  ISETP.GE.AND P0, PT, R7, 0x1, PT ;  /* 0x000000010700780c */ /* 0x000fe20003f06270 */
[----:B------:R-:W-:Y:S01]  /*02b0*/  BSSY.RECONVERGENT B2, `(.L_x_7) ;  /* 0x00000d8000027945 */ /* 0x000fe20003800200 */
[----:B-1----:R-:W-:-:S05]  /*02c0*/  MOV R35, UR5 ;  /* 0x0000000500237c02 */ /* 0x002fca0008000f00 */
[----:B------:R-:W-:-:S04]  /*02d0*/  IMAD R9, R23, R35, R2 ;  /* 0x0000002317097224 */ /* 0x000fc800078e0202 */
[----:B--2---:R-:W-:Y:S02]  /*02e0*/  IMAD.WIDE R36, R9, 0x8, R36 ;  /* 0x0000000809247825 */ /* 0x004fe400078e0224 */
[----:B------:R-:W-:Y:S05]  /*02f0*/  @!P0 BRA `(.L_x_8) ;  /* 0x0000000c004c8947 */ /* 0x000fea0003800000 */
[----:B0-----:R-:W5:Y:S01]  /*0300*/  LDG.E.64 R36, desc[UR6][R36.64] ;  /* 0x0000000624247981 */ /* 0x001f62000c1e1b00 */
[----:B------:R-:W-:Y:S01]  /*0310*/  BSSY.RECONVERGENT B1, `(.L_x_9) ;  /* 0x00000b6000017945 */ /* 0x000fe20003800200 */
[----:B------:R-:W-:-:S03]  /*0320*/  MOV R33, RZ ;  /* 0x000000ff00217202 */ /* 0x000fc60000000f00 */
[----:B------:R-:W-:Y:S05]  /*0330*/  @P1 BRA `(.L_x_10) ;  /* 0x0000000800cc1947 */ /* 0x000fea0003800000 */
[----:B------:R-:W0:Y:S01]  /*0340*/  LDC.64 R38, c[0x0][0x390] ;  /* 0x0000e400ff267b82 */ /* 0x000e220000000a00 */
[----:B------:R-:W1:Y:S01]  /*0350*/  LDCU UR5, c[0x0][0x388] ;  /* 0x00007100ff0577ac */ /* 0x000e620008000800 */
[----:B------:R-:W-:Y:S01]  /*0360*/  ISETP.GE.AND P0, PT, R34, RZ, PT ;  /* 0x000000ff2200720c */ /* 0x000fe20003f06270 */
[----:B------:R-:W-:Y:S01]  /*0370*/  BSSY.RELIABLE B0, `(.L_x_11) ;  /* 0x0000095000007945 */ /* 0x000fe20003800100 */
[----:B------:R-:W-:Y:S01]  /*0380*/  LEA R17, R24, R23, 0x3 ;  /* 0x0000001718117211 */ /* 0x000fe200078e18ff */
[--C-:B------:R-:W-:Y:S01]  /*0390*/  IMAD.IADD R31, R5, 0x1, R23.reuse ;  /* 0x00000001051f7824 */ /* 0x100fe200078e0217 */
[----:B------:R-:W-:Y:S01]  /*03a0*/  MOV R21, R32 ;  /* 0x0000002000157202 */ /* 0x000fe20000000f00 */
[----:B------:R-:W-:Y:S02]  /*03b0*/  IMAD.MOV.U32 R22, RZ, RZ, R34 ;  /* 0x000000ffff167224 */ /* 0x000fe400078e0022 */
[--C-:B-1----:R-:W-:Y:S02]  /*03c0*/  IMAD R30, R26, UR5, R23.reuse ;  /* 0x000000051a1e7c24 */ /* 0x102fe4000f8e0217 */
[----:B------:R-:W-:-:S02]  /*03d0*/  IMAD R29, R25, UR5, R23 ;  /* 0x00000005191d7c24 */ /* 0x000fc4000f8e0217 */
[----:B0-----:R-:W-:Y:S02]  /*03e0*/  IMAD.WIDE.U32 R16, R17, 0x8, R38 ;  /* 0x0000000811107825 */ /* 0x001fe400078e0026 */
[----:B------:R-:W-:Y:S05]  /*03f0*/  @P0 BRA `(.L_x_12) ;  /* 0x0000000800300947 */ /* 0x000fea0003800000 */
[----:B------:R-:W-:Y:S01]  /*0400*/  IADD3 R8, PT, PT, -R22, RZ, RZ ;  /* 0x000000ff16087210 */ /* 0x000fe20007ffe1ff */
[----:B------:R-:W-:Y:S01]  /*0410*/  BSSY.RECONVERGENT B3, `(.L_x_13) ;  /* 0x0000058000037945 */ /* 0x000fe20003800200 */
[----:B------:R-:W-:Y:S02]  /*0420*/  PLOP3.LUT P0, PT, PT, PT, PT, 0x80, 0x8 ;  /* 0x000000000008781c */ /* 0x000fe40003f0f070 */
[----:B------:R-:W-:-:S13]  /*0430*/  ISETP.GT.AND P2, PT, R8, 0xc, PT ;  /* 0x0000000c0800780c */ /* 0x000fda0003f44270 */
[----:B------:R-:W-:Y:S05]  /*0440*/  @!P2 BRA `(.L_x_14) ;  /* 0x000000040050a947 */ /* 0x000fea0003800000 */
[----:B------:R-:W-:Y:S01]  /*0450*/  BSSY.RECONVERGENT B4, `(.L_x_15) ;  /* 0x0000052000047945 */ /* 0x000fe20003800200 */
[----:B------:R-:W-:-:S13]  /*0460*/  PLOP3.LUT P0, PT, PT, PT, PT, 0x8, 0x80 ;  /* 0x000000000080781c */ /* 0x000fda0003f0e170 */
.L_x_16:
[--C-:B------:R-:W-:Y:S01]  /*0470*/  IMAD.WIDE.U32 R12, R31, 0x8, R38.reuse ;  /* 0x000000081f0c7825 */ /* 0x100fe200078e0026 */
[----:B------:R-:W2:Y:S04]  /*0480*/  LDL.128 R8, [R21+-0x10] ;  /* 0xfffff00015087983 */ /* 0x000ea80000100c00 */
[----:B------:R-:W3:Y:S04]  /*0490*/  LDG.E.64 R42, desc[UR6][R16.64] ;  /* 0x00000006102a7981 */ /* 0x000ee8000c1e1b00 */
[----:B------:R-:W2:Y:S01]  /*04a0*/  LDG.E.64 R12, desc[UR6][R12.64] ;  /* 0x000000060c0c7981 */ /* 0x000ea2000c1e1b00 */
[----:B------:R-:W-:-:S04]  /*04b0*/  IMAD.WIDE.U32 R40, R30, 0x8, R38 ;  /* 0x000000081e287825 */ /* 0x000fc800078e0026 */
[----:B------:R-:W-:Y:S02]  /*04c0*/  IMAD.WIDE.U32 R18, R29, 0x8, R38 ;  /* 0x000000081d127825 */ /* 0x000fe400078e0026 */
[----:B------:R-:W4:Y:S04]  /*04d0*/  LDG.E.64 R40, desc[UR6][R40.64] ;  /* 0x0000000628287981 */ /* 0x000f28000c1e1b00 */
[----:B------:R-:W4:Y:S01]  /*04e0*/  LDG.E.64 R18, desc[UR6][R18.64] ;  /* 0x0000000612127981 */ /* 0x000f22000c1e1b00 */
[C---:B------:R-:W-:Y:S01]  /*04f0*/  IADD3 R31, PT, PT, R27.reuse, R31, RZ ;  /* 0x0000001f1b1f7210 */ /* 0x040fe20007ffe0ff */
[C---:B--2--5:R-:W-:Y:S02]  /*0500*/  DFMA R10, R36.reuse, R12, R10 ;  /* 0x0000000c240a722b */ /* 0x064fe4000000000a */
[----:B------:R-:W4:Y:S01]  /*0510*/  LDL.128 R12, [R21] ;  /* 0x00000000150c7983 */ /* 0x000f220000100c00 */
[----:B---3--:R-:W-:Y:S01]  /*0520*/  DFMA R8, R36, R42, R8 ;  /* 0x0000002a2408722b */ /* 0x008fe20000000008 */
[----:B------:R-:W-:-:S06]  /*0530*/  IMAD.WIDE.U32 R42, R27, 0x8, R16 ;  /* 0x000000081b2a7825 */ /* 0x000fcc00078e0010 */
[----:B------:R0:W-:Y:S02]  /*0540*/  STL.128 [R21+-0x10], R8 ;  /* 0xfffff00815007387 */ /* 0x0001e40000100c00 */
[----:B0-----:R-:W-:-:S05]  /*0550*/  IMAD.WIDE.U32 R8, R31, 0x8, R38 ;  /* 0x000000081f087825 */ /* 0x001fca00078e0026 */
[----:B------:R-:W2:Y:S04]  /*0560*/  LDG.E.64 R16, desc[UR6][R8.64] ;  /* 0x0000000608107981 */ /* 0x000ea8000c1e1b00 */
[----:B------:R-:W2:Y:S01]  /*0570*/  LDL.128 R8, [R21+0x10] ;  /* 0x0000100015087983 */ /* 0x000ea20000100c00 */
[----:B------:R-:W-:Y:S01]  /*0580*/  IMAD.IADD R30, R27, 0x1, R30 ;  /* 0x000000011b1e7824 */ /* 0x000fe200078e021e */
[C---:B----4-:R-:W-:Y:S02]  /*0590*/  DFMA R12, R36.reuse, R40, R12 ;  /* 0x00000028240c722b */ /* 0x050fe4000000000c */
[----:B------:R0:W3:Y:S01]  /*05a0*/  LDG.E.64 R40, desc[UR6][R42.64] ;  /* 0x000000062a287981 */ /* 0x0000e2000c1e1b00 */
[----:B------:R-:W-:Y:S01]  /*05b0*/  DFMA R14, R36, R18, R14 ;  /* 0x00000012240e722b */ /* 0x000fe2000000000e */
[----:B------:R-:W-:-:S06]  /*05c0*/  IMAD.WIDE.U32 R18, R30, 0x8, R38 ;  /* 0x000000081e127825 */ /* 0x000fcc00078e0026 */
[----:B------:R1:W-:Y:S04]  /*05d0*/  STL.128 [R21], R12 ;  /* 0x0000000c15007387 */ /* 0x0003e80000100c00 */
[----:B------:R-:W4:Y:S04]  /*05e0*/  LDG.E.64 R18, desc[UR6][R18.64] ;  /* 0x0000000612127981 */ /* 0x000f28000c1e1b00 */
[----:B-1----:R-:W4:Y:S01]  /*05f0*/  LDL.128 R12, [R21+0x20] ;  /* 0x00002000150c7983 */ /* 0x002f220000100c00 */
[----:B--2---:R-:W-:Y:S01]  /*0600*/  DFMA R10, R36, R16, R10 ;  /* 0x00000010240a722b */ /* 0x004fe2000000000a */
[----:B------:R-:W-:-:S02]  /*0610*/  IADD3 R16, PT, PT, R27, R29, RZ ;  /* 0x0000001d1b107210 */ /* 0x000fc40007ffe0ff */
[C---:B------:R-:W-:Y:S01]  /*0620*/  IADD3 R29, PT, PT, R27.reuse, R31, RZ ;  /* 0x0000001f1b1d7210 */ /* 0x040fe20007ffe0ff */
[----:B0-----:R-:W-:-:S05]  /*0630*/  IMAD.WIDE.U32 R42, R27, 0x8, R42 ;  /* 0x000000081b2a7825 */ /* 0x001fca00078e002a */
[----:B------:R-:W2:Y:S01]  /*0640*/  LDG.E.64 R44, desc[UR6][R42.64] ;  /* 0x000000062a2c7981 */ /* 0x000ea2000c1e1b00 */
[----:B---3--:R-:W-:Y:S01]  /*0650*/  DFMA R8, R36, R40, R8 ;  /* 0x000000282408722b */ /* 0x008fe20000000008 */
[----:B------:R-:W-:-:S06]  /*0660*/  IMAD.WIDE.U32 R40, R16, 0x8, R38 ;  /* 0x0000000810287825 */ /* 0x000fcc00078e0026 */
[----:B------:R-:W3:Y:S04]  /*0670*/  LDG.E.64 R40, desc[UR6][R40.64] ;  /* 0x0000000628287981 */ /* 0x000ee8000c1e1b00 */
[----:B------:R0:W-:Y:S01]  /*0680*/  STL.128 [R21+0x10], R8 ;  /* 0x0000100815007387 */ /* 0x0001e20000100c00 */
[----:B----4-:R-:W-:Y:S01]  /*0690*/  DFMA R12, R36, R18, R12 ;  /* 0x00000012240c722b */ /* 0x010fe2000000000c */
[----:B0-----:R-:W-:-:S05]  /*06a0*/  IMAD.WIDE.U32 R8, R29, 0x8, R38 ;  /* 0x000000081d087825 */ /* 0x001fca00078e0026 */
[----:B------:R2:W4:Y:S04]  /*06b0*/  LDG.E.64 R18, desc[UR6][R8.64] ;  /* 0x0000000608127981 */ /* 0x000528000c1e1b00 */
[----:B------:R-:W2:Y:S01]  /*06c0*/  LDL.128 R8, [R21+0x30] ;  /* 0x0000300015087983 */ /* 0x000ea20000100c00 */
[C---:B------:R-:W-:Y:S01]  /*06d0*/  IMAD.IADD R31, R27.reuse, 0x1, R30 ;  /* 0x000000011b1f7824 */ /* 0x040fe200078e021e */
[----:B------:R-:W-:Y:S01]  /*06e0*/  IADD3 R30, PT, PT, R27, R16, RZ ;  /* 0x000000101b1e7210 */ /* 0x000fe20007ffe0ff */
[----:B---3--:R-:W-:-:S04]  /*06f0*/  DFMA R14, R36, R40, R14 ;  /* 0x00000028240e722b */ /* 0x008fc8000000000e */
[----:B------:R-:W-:-:S03]  /*0700*/  IMAD.WIDE.U32 R40, R30, 0x8, R38 ;  /* 0x000000081e287825 */ /* 0x000fc600078e0026 */
[----:B------:R0:W-:Y:S04]  /*0710*/  STL.128 [R21+0x20], R12 ;  /* 0x0000200c15007387 */ /* 0x0001e80000100c00 */
[----:B------:R-:W3:Y:S01]  /*0720*/  LDG.E.64 R40, desc[UR6][R40.64] ;  /* 0x0000000628287981 */ /* 0x000ee2000c1e1b00 */
[----:B0-----:R-:W-:Y:S01]  /*0730*/  IMAD.WIDE.U32 R12, R31, 0x8, R38 ;  /* 0x000000081f0c7825 */ /* 0x001fe200078e0026 */
[----:B--2---:R-:W-:-:S04]  /*0740*/  DFMA R8, R36, R44, R8 ;  /* 0x0000002c2408722b */ /* 0x004fc80000000008 */
[----:B------:R-:W2:Y:S04]  /*0750*/  LDG.E.64 R44, desc[UR6][R12.64] ;  /* 0x000000060c2c7981 */ /* 0x000ea8000c1e1b00 */
[----:B------:R-:W3:Y:S01]  /*0760*/  LDL.128 R12, [R21+0x40] ;  /* 0x00004000150c7983 */ /* 0x000ee20000100c00 */
[C---:B------:R-:W-:Y:S01]  /*0770*/  IADD3 R29, PT, PT, R27.reuse, R29, RZ ;  /* 0x0000001d1b1d7210 */ /* 0x040fe20007ffe0ff */
[----:B----4-:R-:W-:Y:S02]  /*0780*/  DFMA R10, R36, R18, R10 ;  /* 0x00000012240a722b */ /* 0x010fe4000000000a */
[----:B------:R-:W4:Y:S01]  /*0790*/  LDL.128 R16, [R21+0x50] ;  /* 0x0000500015107983 */ /* 0x000f220000100c00 */
[----:B------:R-:W-:-:S04]  /*07a0*/  IMAD.WIDE.U32 R42, R27, 0x8, R42 ;  /* 0x000000081b2a7825 */ /* 0x000fc800078e002a */
[----:B------:R0:W-:Y:S04]  /*07b0*/  STL.128 [R21+0x30], R8 ;  /* 0x0000300815007387 */ /* 0x0001e80000100c00 */
[----:B0-----:R-:W4:Y:S01]  /*07c0*/  LDG.E.64 R8, desc[UR6][R42.64] ;  /* 0x000000062a087981 */ /* 0x001f22000c1e1b00 */
[----:B---3--:R-:W-:Y:S01]  /*07d0*/  DFMA R14, R36, R40, R14 ;  /* 0x00000028240e722b */ /* 0x008fe2000000000e */
[----:B------:R-:W-:-:S06]  /*07e0*/  IMAD.WIDE.U32 R40, R29, 0x8, R38 ;  /* 0x000000081d287825 */ /* 0x000fcc00078e0026 */
[----:B------:R-:W3:Y:S01]  /*07f0*/  LDG.E.64 R40, desc[UR6][R40.64] ;  /* 0x0000000628287981 */ /* 0x000ee2000c1e1b00 */
[----:B------:R-:W-:Y:S01]  /*0800*/  IMAD.IADD R33, R27, 0x1, R31 ;  /* 0x000000011b217824 */ /* 0x000fe200078e021f */
[----:B--2---:R-:W-:-:S03]  /*0810*/  DFMA R12, R36, R44, R12 ;  /* 0x0000002c240c722b */ /* 0x004fc6000000000c */
[----:B------:R-:W-:-:S06]  /*0820*/  IMAD.WIDE.U32 R44, R33, 0x8, R38 ;  /* 0x00000008212c7825 */ /* 0x000fcc00078e0026 */
[----:B------:R-:W2:Y:S01]  /*0830*/  LDG.E.64 R44, desc[UR6][R44.64] ;  /* 0x000000062c2c7981 */ /* 0x000ea2000c1e1b00 */
[----:B----4-:R-:W-:-:S03]  /*0840*/  DFMA R16, R36, R8, R16 ;  /* 0x000000082410722b */ /* 0x010fc60000000010 */
[----:B------:R-:W2:Y:S01]  /*0850*/  LDL.128 R8, [R21+0x60] ;  /* 0x0000600015087983 */ /* 0x000ea20000100c00 */
[----:B---3--:R-:W-:Y:S01]  /*0860*/  DFMA R18, R36, R40, R18 ;  /* 0x000000282412722b */ /* 0x008fe20000000012 */
[----:B------:R-:W-:-:S05]  /*0870*/  IADD3 R40, PT, PT, R27, R30, RZ ;  /* 0x0000001e1b287210 */ /* 0x000fca0007ffe0ff */
[----:B------:R-:W-:-:S06]  /*0880*/  IMAD.WIDE.U32 R30, R40, 0x8, R38 ;  /* 0x00000008281e7825 */ /* 0x000fcc00078e0026 */
[----:B------:R-:W3:Y:S01]  /*0890*/  LDG.E.64 R30, desc[UR6][R30.64] ;  /* 0x000000061e1e7981 */ /* 0x000ee2000c1e1b00 */
[----:B------:R-:W-:-:S04]  /*08a0*/  IADD3 R22, PT, PT, R22, 0x10, RZ ;  /* 0x0000001016167810 */ /* 0x000fc80007ffe0ff */
[----:B------:R-:W-:Y:S01]  /*08b0*/  ISETP.GE.AND P2, PT, R22, -0xc, PT ;  /* 0xfffffff41600780c */ /* 0x000fe20003f46270 */
[C---:B--2---:R-:W-:Y:S01]  /*08c0*/  DFMA R8, R36.reuse, R44, R8 ;  /* 0x0000002c2408722b */ /* 0x044fe20000000008 */
[----:B------:R-:W-:Y:S04]  /*08d0*/  STL.128 [R21+0x40], R12 ;  /* 0x0000400c15007387 */ /* 0x000fe80000100c00 */
[----:B------:R0:W-:Y:S02]  /*08e0*/  STL.128 [R21+0x50], R16 ;  /* 0x0000501015007387 */ /* 0x0001e40000100c00 */
[----:B0-----:R-:W-:Y:S01]  /*08f0*/  IMAD.WIDE.U32 R16, R27, 0x8, R42 ;  /* 0x000000081b107825 */ /* 0x001fe200078e002a */
[----:B---3--:R-:W-:-:S03]  /*0900*/  DFMA R10, R36, R30, R10 ;  /* 0x0000001e240a722b */ /* 0x008fc6000000000a */
[C---:B------:R-:W-:Y:S01]  /*0910*/  IMAD.IADD R31, R27.reuse, 0x1, R29 ;  /* 0x000000011b1f7824 */ /* 0x040fe200078e021d */
[C---:B------:R-:W-:Y:S02]  /*0920*/  IADD3 R30, PT, PT, R27.reuse, R33, RZ ;  /* 0x000000211b1e7210 */ /* 0x040fe40007ffe0ff */
[----:B------:R-:W-:Y:S01]  /*0930*/  IADD3 R29, PT, PT, R27, R40, RZ ;  /* 0x000000281b1d7210 */ /* 0x000fe20007ffe0ff */
[----:B------:R0:W-:Y:S02]  /*0940*/  STL.128 [R21+0x60], R8 ;  /* 0x0000600815007387 */ /* 0x0001e40000100c00 */
[----:B0-----:R-:W-:Y:S01]  /*0950*/  VIADD R21, R21, 0x80 ;  /* 0x0000008015157836 */ /* 0x001fe20000000000 */
[----:B------:R-:W-:Y:S06]  /*0960*/  @!P2 BRA `(.L_x_16) ;  /* 0xfffffff800c0a947 */ /* 0x000fec000383ffff */
[----:B------:R-:W-:Y:S05]  /*0970*/  BSYNC.RECONVERGENT B4 ;  /* 0x0000000000047941 */ /* 0x000fea0003800200 */
.L_x_15:
[----:B------:R-:W-:-:S07]  /*0980*/  MOV R33, R28 ;  /* 0x0000001c00217202 */ /* 0x000fce0000000f00 */
.L_x_14:
[----:B------:R-:W-:Y:S05]  /*0990*/  BSYNC.RECONVERGENT B3 ;  /* 0x0000000000037941 */ /* 0x000fea0003800200 */
.L_x_13:
[----:B------:R-:W-:Y:S01]  /*09a0*/  IADD3 R8, PT, PT, -R22, RZ, RZ ;  /* 0x000000ff16087210 */ /* 0x000fe20007ffe1ff */
[----:B------:R-:W-:Y:S03]  /*09b0*/  BSSY.RECONVERGENT B3, `(.L_x_17) ;  /* 0x000002d000037945 */ /* 0x000fe60003800200 */
[----:B------:R-:W-:-:S13]  /*09c0*/  ISETP.GT.AND P2, PT, R8, 0x4, PT ;  /* 0x000000040800780c */ /* 0x000fda0003f44270 */
[----:B------:R-:W-:Y:S05]  /*09d0*/  @!P2 BRA `(.L_x_18) ;  /* 0x0000000000a8a947 */ /* 0x000fea0003800000 */
[--C-:B------:R-:W-:Y:S01]  /*09e0*/  IMAD.WIDE.U32 R12, R31, 0x8, R38.reuse ;  /* 0x000000081f0c7825 */ /* 0x100fe200078e0026 */
[----:B------:R-:W2:Y:S04]  /*09f0*/  LDG.E.64 R14, desc[UR6][R16.64] ;  /* 0x00000006100e7981 */ /* 0x000ea8000c1e1b00 */
[----:B------:R-:W2:Y:S04]  /*0a00*/  LDL.128 R8, [R21+-0x10] ;  /* 0xfffff00015087983 */ /* 0x000ea80000100c00 */
[----:B------:R-:W3:Y:S01]  /*0a10*/  LDG.E.64 R12, desc[UR6][R12.64] ;  /* 0x000000060c0c7981 */ /* 0x000ee2000c1e1b00 */
[----:B------:R-:W-:-:S04]  /*0a20*/  IMAD.WIDE.U32 R42, R29, 0x8, R38 ;  /* 0x000000081d2a7825 */ /* 0x000fc800078e0026 */
[C---:B------:R-:W-:Y:S02]  /*0a30*/  IMAD.WIDE.U32 R40, R27.reuse, 0x8, R16 ;  /* 0x000000081b287825 */ /* 0x040fe400078e0010 */
[----:B------:R-:W4:Y:S02]  /*0a40*/  LDG.E.64 R42, desc[UR6][R42.64] ;  /* 0x000000062a2a7981 */ /* 0x000f24000c1e1b00 */
[--C-:B------:R-:W-:Y:S02]  /*0a50*/  IMAD.WIDE.U32 R44, R30, 0x8, R38.reuse ;  /* 0x000000081e2c7825 */ /* 0x100fe400078e0026 */
[----:B------:R-:W4:Y:S01]  /*0a60*/  LDL.128 R16, [R21+0x10] ;  /* 0x0000100015107983 */ /* 0x000f220000100c00 */
[C---:B--2--5:R-:W-:Y:S02]  /*0a70*/  DFMA R8, R36.reuse, R14, R8 ;  /* 0x0000000e2408722b */ /* 0x064fe40000000008 */
[C---:B---3--:R-:W-:Y:S01]  /*0a80*/  DFMA R10, R36.reuse, R12, R10 ;  /* 0x0000000c240a722b */ /* 0x048fe2000000000a */
[----:B------:R-:W-:Y:S01]  /*0a90*/  IADD3 R30, PT, PT, R27, R30, RZ ;  /* 0x0000001e1b1e7210 */ /* 0x000fe20007ffe0ff */
[----:B------:R-:W4:Y:S04]  /*0aa0*/  LDL.128 R12, [R21] ;  /* 0x00000000150c7983 */ /* 0x000f280000100c00 */
[----:B------:R-:W2:Y:S04]  /*0ab0*/  LDG.E.64 R44, desc[UR6][R44.64] ;  /* 0x000000062c2c7981 */ /* 0x000ea8000c1e1b00 */
[----:B------:R0:W-:Y:S04]  /*0ac0*/  STL.128 [R21+-0x10], R8 ;  /* 0xfffff00815007387 */ /* 0x0001e80000100c00 */
[----:B0-----:R-:W3:Y:S01]  /*0ad0*/  LDG.E.64 R8, desc[UR6][R40.64] ;  /* 0x0000000628087981 */ /* 0x001ee2000c1e1b00 */
[----:B----4-:R-:W-:Y:S01]  /*0ae0*/  DFMA R14, R36, R42, R14 ;  /* 0x0000002a240e722b */ /* 0x010fe2000000000e */
[----:B------:R-:W-:-:S06]  /*0af0*/  IMAD.WIDE.U32 R42, R30, 0x8, R38 ;  /* 0x000000081e2a7825 */ /* 0x000fcc00078e0026 */
[----:B------:R-:W4:Y:S01]  /*0b00*/  LDG.E.64 R42, desc[UR6][R42.64] ;  /* 0x000000062a2a7981 */ /* 0x000f22000c1e1b00 */
[----:B---3--:R-:W-:-:S03]  /*0b10*/  DFMA R16, R36, R8, R16 ;  /* 0x000000082410722b */ /* 0x008fc60000000010 */
[----:B------:R-:W4:Y:S01]  /*0b20*/  LDL.128 R8, [R21+0x20] ;  /* 0x0000200015087983 */ /* 0x000f220000100c00 */
[C---:B------:R-:W-:Y:S01]  /*0b30*/  IADD3 R29, PT, PT, R27.reuse, R29, RZ ;  /* 0x0000001d1b1d7210 */ /* 0x040fe20007ffe0ff */
[----:B------:R-:W-:Y:S01]  /*0b40*/  IMAD.IADD R31, R27, 0x1, R31 ;  /* 0x000000011b1f7824 */ /* 0x000fe200078e021f */
[----:B--2---:R-:W-:-:S03]  /*0b50*/  DFMA R12, R36, R44, R12 ;  /* 0x0000002c240c722b */ /* 0x004fc6000000000c */
[----:B------:R-:W-:-:S06]  /*0b60*/  IMAD.WIDE.U32 R44, R31, 0x8, R38 ;  /* 0x000000081f2c7825 */ /* 0x000fcc00078e0026 */
[----:B------:R-:W2:Y:S01]  /*0b70*/  LDG.E.64 R44, desc[UR6][R44.64] ;  /* 0x000000062c2c7981 */ /* 0x000ea2000c1e1b00 */
[----:B----4-:R-:W-:Y:S01]  /*0b80*/  DFMA R8, R36, R42, R8 ;  /* 0x0000002a2408722b */ /* 0x010fe20000000008 */
[----:B------:R-:W-:-:S06]  /*0b90*/  IMAD.WIDE.U32 R42, R29, 0x8, R38 ;  /* 0x000000081d2a7825 */ /* 0x000fcc00078e0026 */
[----:B------:R-:W3:Y:S01]  /*0ba0*/  LDG.E.64 R42, desc[UR6][R42.64] ;  /* 0x000000062a2a7981 */ /* 0x000ee2000c1e1b00 */
[----:B--2---:R-:W-:-:S03]  /*0bb0*/  DFMA R18, R36, R44, R18 ;  /* 0x0000002c2412722b */ /* 0x004fc60000000012 */
[----:B------:R-:W-:Y:S01]  /*0bc0*/  STL.128 [R21], R12 ;  /* 0x0000000c15007387 */ /* 0x000fe20000100c00 */
[----:B------:R-:W-:Y:S01]  /*0bd0*/  PLOP3.LUT P0, PT, PT, PT, PT, 0x8, 0x80 ;  /* 0x000000000080781c */ /* 0x000fe20003f0e170 */
[----:B------:R-:W-:Y:S01]  /*0be0*/  VIADD R22, R22, 0x8 ;  /* 0x0000000816167836 */ /* 0x000fe20000000000 */
[----:B------:R-:W-:Y:S01]  /*0bf0*/  MOV R33, R28 ;  /* 0x0000001c00217202 */ /* 0x000fe20000000f00 */
[C---:B------:R-:W-:Y:S01]  /*0c00*/  IMAD.IADD R30, R27.reuse, 0x1, R30 ;  /* 0x000000011b1e7824 */ /* 0x040fe200078e021e */
[C---:B------:R-:W-:Y:S01]  /*0c10*/  IADD3 R31, PT, PT, R27.reuse, R31, RZ ;  /* 0x0000001f1b1f7210 */ /* 0x040fe20007ffe0ff */
[----:B------:R0:W-:Y:S01]  /*0c20*/  STL.128 [R21+0x10], R16 ;  /* 0x0000101015007387 */ /* 0x0001e20000100c00 */
[C---:B------:R-:W-:Y:S01]  /*0c30*/  IADD3 R29, PT, PT, R27.reuse, R29, RZ ;  /* 0x0000001d1b1d7210 */ /* 0x040fe20007ffe0ff */
[----:B0-----:R-:W-:Y:S01]  /*0c40*/  IMAD.WIDE.U32 R16, R27, 0x8, R40 ;  /* 0x000000081b107825 */ /* 0x001fe200078e0028 */
[----:B---3--:R-:W-:-:S07]  /*0c50*/  DFMA R10, R36, R42, R10 ;  /* 0x0000002a240a722b */ /* 0x008fce000000000a */
[----:B------:R0:W-:Y:S02]  /*0c60*/  STL.128 [R21+0x20], R8 ;  /* 0x0000200815007387 */ /* 0x0001e40000100c00 */
[----:B0-----:R-:W-:-:S07]  /*0c70*/  IADD3 R21, PT, PT, R21, 0x40, RZ ;  /* 0x0000004015157810 */ /* 0x001fce0007ffe0ff */
.L_x_18:
[----:B------:R-:W-:Y:S05]  /*0c80*/  BSYNC.RECONVERGENT B3 ;  /* 0x0000000000037941 */ /* 0x000fea0003800200 */
.L_x_17:
[----:B------:R-:W-:-:S13]  /*0c90*/  ISETP.NE.OR P0, PT, R22, RZ, P0 ;  /* 0x000000ff1600720c */ /* 0x000fda0000705670 */
[----:B------:R-:W-:Y:S05]  /*0ca0*/  @!P0 BREAK.RELIABLE B0 ;  /* 0x0000000000008942 */ /* 0x000fea0003800100 */
[----:B------:R-:W-:Y:S05]  /*0cb0*/  @!P0 BRA `(.L_x_10) ;  /* 0x00000000006c8947 */ /* 0x000fea0003800000 */
.L_x_12:
[----:B------:R-:W-:Y:S05]  /*0cc0*/  BSYNC.RELIABLE B0 ;  /* 0x0000000000007941 */ /* 0x000fea0003800100 */
.L_x_11:
[----:B------:R-:W-:Y:S01]  /*0cd0*/  BSSY.RECONVERGENT B0, `(.L_x_19) ;  /* 0x0000018000007945 */ /* 0x000fe20003800200 */
.L_x_20:
[--C-:B------:R-:W-:Y:S01]  /*0ce0*/  IMAD.WIDE.U32 R8, R31, 0x8, R38.reuse ;  /* 0x000000081f087825 */ /* 0x100fe200078e0026 */
[----:B------:R-:W2:Y:S03]  /*0cf0*/  LDL.128 R12, [R21+-0x10] ;  /* 0xfffff000150c7983 */ /* 0x000ea60000100c00 */
[--C-:B------:R-:W-:Y:S01]  /*0d00*/  IMAD.WIDE.U32 R40, R30, 0x8, R38.reuse ;  /* 0x000000081e287825 */ /* 0x100fe200078e0026 */
[----:B------:R-:W3:Y:S04]  /*0d10*/  LDG.E.64 R42, desc[UR6][R16.64] ;  /* 0x00000006102a7981 */ /* 0x000ee8000c1e1b00 */
[----:B------:R-:W2:Y:S01]  /*0d20*/  LDG.E.64 R8, desc[UR6][R8.64] ;  /* 0x0000000608087981 */ /* 0x000ea2000c1e1b00 */
[----:B------:R-:W-:-:S03]  /*0d30*/  IMAD.WIDE.U32 R18, R29, 0x8, R38 ;  /* 0x000000081d127825 */ /* 0x000fc600078e0026 */
[----:B------:R-:W4:Y:S04]  /*0d40*/  LDG.E.64 R40, desc[UR6][R40.64] ;  /* 0x0000000628287981 */ /* 0x000f28000c1e1b00 */
[----:B------:R-:W4:Y:S01]  /*0d50*/  LDG.E.64 R18, desc[UR6][R18.64] ;  /* 0x0000000612127981 */ /* 0x000f22000c1e1b00 */
[----:B------:R-:W-:Y:S01]  /*0d60*/  VIADD R22, R22, 0x4 ;  /* 0x0000000416167836 */ /* 0x000fe20000000000 */
[C---:B--2--5:R-:W-:Y:S02]  /*0d70*/  DFMA R14, R36.reuse, R8, R14 ;  /* 0x00000008240e722b */ /* 0x064fe4000000000e */
[----:B------:R-:W4:Y:S02]  /*0d80*/  LDL.128 R8, [R21] ;  /* 0x0000000015087983 */ /* 0x000f240000100c00 */
[----:B------:R-:W-:Y:S01]  /*0d90*/  ISETP.NE.AND P0, PT, R22, RZ, PT ;  /* 0x000000ff1600720c */ /* 0x000fe20003f05270 */
[----:B---3--:R-:W-:Y:S01]  /*0da0*/  DFMA R12, R36, R42, R12 ;  /* 0x0000002a240c722b */ /* 0x008fe2000000000c */
[C---:B------:R-:W-:Y:S01]  /*0db0*/  IADD3 R31, PT, PT, R27.reuse, R31, RZ ;  /* 0x0000001f1b1f7210 */ /* 0x040fe20007ffe0ff */
[C---:B------:R-:W-:Y:S01]  /*0dc0*/  IMAD.IADD R29, R27.reuse, 0x1, R29 ;  /* 0x000000011b1d7824 */ /* 0x040fe200078e021d */
[C---:B------:R-:W-:Y:S01]  /*0dd0*/  IADD3 R30, PT, PT, R27.reuse, R30, RZ ;  /* 0x0000001e1b1e7210 */ /* 0x040fe20007ffe0ff */
[----:B------:R-:W-:-:S03]  /*0de0*/  IMAD.WIDE.U32 R16, R27, 0x8, R16 ;  /* 0x000000081b107825 */ /* 0x000fc600078e0010 */
[----:B------:R-:W-:Y:S01]  /*0df0*/  STL.128 [R21+-0x10], R12 ;  /* 0xfffff00c15007387 */ /* 0x000fe20000100c00 */
[C---:B----4-:R-:W-:Y:S02]  /*0e00*/  DFMA R8, R36.reuse, R40, R8 ;  /* 0x000000282408722b */ /* 0x050fe40000000008 */
[----:B------:R-:W-:-:S07]  /*0e10*/  DFMA R10, R36, R18, R10 ;  /* 0x00000012240a722b */ /* 0x000fce000000000a */
[----:B------:R0:W-:Y:S02]  /*0e20*/  STL.128 [R21], R8 ;  /* 0x0000000815007387 */ /* 0x0001e40000100c00 */
[----:B0-----:R-:W-:Y:S01]  /*0e30*/  IADD3 R21, PT, PT, R21, 0x20, RZ ;  /* 0x0000002015157810 */ /* 0x001fe20007ffe0ff */
[----:B------:R-:W-:Y:S06]  /*0e40*/  @P0 BRA `(.L_x_20) ;  /* 0xfffffffc00a40947 */ /* 0x000fec000383ffff */
[----:B------:R-:W-:Y:S05]  /*0e50*/  BSYNC.RECONVERGENT B0 ;  /* 0x0000000000007941 */ /* 0x000fea0003800200 */
.L_x_19:
[----:B------:R-:W-:-:S07]  /*0e60*/  MOV R33, R28 ;  /* 0x0000001c00217202 */ /* 0x000fce0000000f00 */
.L_x_10:
[----:B------:R-:W-:Y:S05]  /*0e70*/  BSYNC.RECONVERGENT B1 ;  /* 0x0000000000017941 */ /* 0x000fea0003800200 */
.L_x_9:
[----:B------:R-:W-:-:S13]  /*0e80*/  ISETP.NE.AND P0, PT, R6, RZ, PT ;  /* 0x000000ff0600720c */ /* 0x000fda0003f05270 */
[----:B------:R-:W-:Y:S05]  /*0e90*/  @!P0 BRA `(.L_x_8) ;  /* 0x0000000000648947 */ /* 0x000fea0003800000 */
[----:B------:R-:W0:Y:S01]  /*0ea0*/  LDC.64 R8, c[0x0][0x390] ;  /* 0x0000e400ff087b82 */ /* 0x000e220000000a00 */
[----:B------:R-:W1:Y:S01]  /*0eb0*/  LDCU UR5, c[0x0][0x388] ;  /* 0x00007100ff0577ac */ /* 0x000e620008000800 */
[----:B------:R-:W-:Y:S01]  /*0ec0*/  IMAD.IADD R10, R3, 0x1, R33 ;  /* 0x00000001030a7824 */ /* 0x000fe200078e0221 */
[----:B------:R-:W-:-:S03]  /*0ed0*/  LEA R16, R33, R0, 0x3 ;  /* 0x0000000021107211 */ /* 0x000fc600078e18ff */
[----:B-1----:R-:W-:Y:S02]  /*0ee0*/  IMAD R15, R10, UR5, R23 ;  /* 0x000000050a0f7c24 */ /* 0x002fe4000f8e0217 */
[----:B------:R-:W2:Y:S02]  /*0ef0*/  LDL.64 R10, [R16] ;  /* 0x00000000100a7983 */ /* 0x000ea40000100a00 */
[----:B0-----:R-:W-:-:S06]  /*0f00*/  IMAD.WIDE.U32 R12, R15, 0x8, R8 ;  /* 0x000000080f0c7825 */ /* 0x001fcc00078e0008 */
[----:B------:R-:W2:Y:S01]  /*0f10*/  LDG.E.64 R12, desc[UR6][R12.64] ;  /* 0x000000060c0c7981 */ /* 0x000ea2000c1e1b00 */
[----:B------:R-:W-:Y:S01]  /*0f20*/  ISETP.NE.AND P0, PT, R6, 0x1, PT ;  /* 0x000000010600780c */ /* 0x000fe20003f05270 */
[----:B--2--5:R-:W-:-:S07]  /*0f30*/  DFMA R10, R36, R12, R10 ;  /* 0x0000000c240a722b */ /* 0x024fce000000000a */
[----:B------:R1:W-:Y:S05]  /*0f40*/  STL.64 [R16], R10 ;  /* 0x0000000a10007387 */ /* 0x0003ea0000100a00 */
[----:B------:R-:W-:Y:S05]  /*0f50*/  @!P0 BRA `(.L_x_8) ;  /* 0x0000000000348947 */ /* 0x000fea0003800000 */
[----:B------:R-:W-:Y:S02]  /*0f60*/  ISETP.NE.AND P0, PT, R6, 0x2, PT ;  /* 0x000000020600780c */ /* 0x000fe40003f05270 */
[----:B------:R-:W-:-:S11]  /*0f70*/  IADD3 R15, PT, PT, R15, UR5, RZ ;  /* 0x000000050f0f7c10 */ /* 0x000fd6000fffe0ff */
[C---:B-1----:R-:W-:Y:S01]  /*0f80*/  @P0 VIADD R11, R15.reuse, UR5 ;  /* 0x000000050f0b0c36 */ /* 0x042fe20008000000 */
[----:B------:R-:W2:Y:S01]  /*0f90*/  @P0 LDL.64 R12, [R16+0x10] ;  /* 0x00001000100c0983 */ /* 0x000ea20000100a00 */
[----:B------:R-:W-:-:S04]  /*0fa0*/  IMAD.WIDE.U32 R14, R15, 0x8, R8 ;  /* 0x000000080f0e7825 */ /* 0x000fc800078e0008 */
[----:B------:R-:W-:Y:S02]  /*0fb0*/  @P0 IMAD.WIDE.U32 R8, R11, 0x8, R8 ;  /* 0x000000080b080825 */ /* 0x000fe400078e0008 */
[----:B------:R-:W3:Y:S04]  /*0fc0*/  LDL.64 R10, [R16+0x8] ;  /* 0x00000800100a7983 */ /* 0x000ee80000100a00 */
[----:B------:R-:W3:Y:S04]  /*0fd0*/  LDG.E.64 R14, desc[UR6][R14.64] ;  /* 0x000000060e0e7981 */ /* 0x000ee8000c1e1b00 */
[----:B------:R-:W2:Y:S01]  /*0fe0*/  @P0 LDG.E.64 R8, desc[UR6][R8.64] ;  /* 0x0000000608080981 */ /* 0x000ea2000c1e1b00 */
[----:B---3--:R-:W-:-:S02]  /*0ff0*/  DFMA R10, R36, R14, R10 ;  /* 0x0000000e240a722b */ /* 0x008fc4000000000a */
[----:B--2---:R-:W-:-:S05]  /*1000*/  @P0 DFMA R12, R36, R8, R12 ;  /* 0x00000008240c022b */ /* 0x004fca000000000c */
[----:B------:R2:W-:Y:S04]  /*1010*/  STL.64 [R16+0x8], R10 ;  /* 0x0000080a10007387 */ /* 0x0005e80000100a00 */
[----:B------:R2:W-:Y:S02]  /*1020*/  @P0 STL.64 [R16+0x10], R12 ;  /* 0x0000100c10000387 */ /* 0x0005e40000100a00 */
.L_x_8:
[----:B0-----:R-:W-:Y:S05]  /*1030*/  BSYNC.RECONVERGENT B2 ;  /* 0x0000000000027941 */ /* 0x001fea0003800200 */
.L_x_7:
[----:B------:R-:W0:Y:S01]  /*1040*/  LDCU UR5, c[0x0][0x388] ;  /* 0x00007100ff0577ac */ /* 0x000e220008000800 */
[----:B------:R-:W-:-:S04]  /*1050*/  IADD3 R23, PT, PT, R23, 0x1, RZ ;  /* 0x0000000117177810 */ /* 0x000fc80007ffe0ff */
[----:B0-----:R-:W-:-:S13]  /*1060*/  ISETP.NE.AND P0, PT, R23, UR5, PT ;  /* 0x0000000517007c0c */ /* 0x001fda000bf05270 */
[----:B------:R-:W-:Y:S05]  /*1070*/  @P0 BRA `(.L_x_21) ;  /* 0xfffffff000800947 */ /* 0x000fea000383ffff */
.L_x_6:
[----:B------:R-:W-:-:S13]  /*1080*/  ISETP.GE.AND P0, PT, R7, 0x1, PT ;  /* 0x000000010700780c */ /* 0x000fda0003f06270 */
[----:B0-----:R-:W-:Y:S05]  /*1090*/  @!P0 EXIT ;  /* 0x000000000000894d */ /* 0x001fea0003800000 */
[----:B------:R-:W0:Y:S01]  /*10a0*/  LDC R34, c[0x0][0x380] ;  /* 0x0000e000ff227b82 */ /* 0x000e220000000800 */
[----:B------:R-:W-:Y:S01]  /*10b0*/  BSSY.RECONVERGENT B0, `(.L_x_22) ;  /* 0x0000079000007945 */ /* 0x000fe20003800200 */
[----:B-----5:R-:W-:Y:S01]  /*10c0*/  IMAD.MOV.U32 R36, RZ, RZ, RZ ;  /* 0x000000ffff247224 */ /* 0x020fe200078e00ff */
[----:B0-----:R-:W-:Y:S02]  /*10d0*/  IADD3 R5, PT, PT, R3, -R34, RZ ;  /* 0x8000002203057210 */ /* 0x001fe40007ffe0ff */
[----:B------:R-:W-:Y:S02]  /*10e0*/  LOP3.LUT R33, R34, 0x3, RZ, 0xc0, !PT ;  /* 0x0000000322217812 */ /* 0x000fe400078ec0ff */
[----:B------:R-:W-:-:S13]  /*10f0*/  ISETP.GT.U32.AND P0, PT, R5, -0x4, PT ;  /* 0xfffffffc0500780c */ /* 0x000fda0003f04070 */
[----:B------:R-:W-:Y:S05]  /*1100*/  @P0 BRA `(.L_x_23) ;  /* 0x0000000400cc0947 */ /* 0x000fea0003800000 */
[----:B------:R-:W0:Y:S01]  /*1110*/  LDC.64 R38, c[0x0][0x3a0] ;  /* 0x0000e800ff267b82 */ /* 0x000e220000000a00 */
[----:B------:R-:W-:Y:S01]  /*1120*/  IADD3 R34, PT, PT, R3, -R34, R33 ;  /* 0x8000002203227210 */ /* 0x000fe20007ffe021 */
[----:B------:R-:W-:Y:S01]  /*1130*/  IMAD R5, R20, R35, RZ ;  /* 0x0000002314057224 */ /* 0x000fe200078e02ff */
[----:B------:R-:W-:Y:S01]  /*1140*/  BSSY.RELIABLE B1, `(.L_x_24) ;  /* 0x0000060000017945 */ /* 0x000fe20003800100 */
[----:B------:R-:W-:Y:S02]  /*1150*/  IADD3 R36, PT, PT, R7, -R33, RZ ;  /* 0x8000002107247210 */ /* 0x000fe40007ffe0ff */
[----:B------:R-:W-:Y:S02]  /*1160*/  ISETP.GE.AND P0, PT, R34, RZ, PT ;  /* 0x000000ff2200720c */ /* 0x000fe40003f06270 */
[----:B------:R-:W-:-:S05]  /*1170*/  LEA R5, R5, R4, 0x3 ;  /* 0x0000000405057211 */ /* 0x000fca00078e18ff */
[----:B------:R-:W-:-:S06]  /*1180*/  VIADD R37, R5, UR4 ;  /* 0x0000000405257c36 */ /* 0x000fcc0008000000 */
[----:B------:R-:W-:Y:S05]  /*1190*/  @P0 BRA `(.L_x_25) ;  /* 0x0000000400680947 */ /* 0x000fea0003800000 */
[----:B------:R-:W-:Y:S01]  /*11a0*/  IADD3 R4, PT, PT, -R34, RZ, RZ ;  /* 0x000000ff22047210 */ /* 0x000fe20007ffe1ff */
[----:B------:R-:W-:Y:S01]  /*11b0*/  BSSY.RECONVERGENT B2, `(.L_x_26) ;  /* 0x0000036000027945 */ /* 0x000fe20003800200 */
[----:B------:R-:W-:Y:S02]  /*11c0*/  PLOP3.LUT P0, PT, PT, PT, PT, 0x80, 0x8 ;  /* 0x000000000008781c */ /* 0x000fe40003f0f070 */
[----:B------:R-:W-:-:S13]  /*11d0*/  ISETP.GT.AND P1, PT, R4, 0xc, PT ;  /* 0x0000000c0400780c */ /* 0x000fda0003f24270 */
[----:B------:R-:W-:Y:S05]  /*11e0*/  @!P1 BRA `(.L_x_27) ;  /* 0x0000000000c89947 */ /* 0x000fea0003800000 */
[----:B------:R-:W3:Y:S01]  /*11f0*/  LDC.64 R40, c[0x0][0x3a0] ;  /* 0x0000e800ff287b82 */ /* 0x000ee20000000a00 */
[----:B------:R-:W-:-:S13]  /*1200*/  PLOP3.LUT P0, PT, PT, PT, PT, 0x8, 0x80 ;  /* 0x000000000080781c */ /* 0x000fda0003f0e170 */
.L_x_28:
[----:B0-----:R-:W4:Y:S04]  /*1210*/  LDL.128 R24, [R32+-0x10] ;  /* 0xfffff00020187983 */ /* 0x001f280000100c00 */
[----:B------:R-:W5:Y:S04]  /*1220*/  LDL.128 R4, [R32] ;  /* 0x0000000020047983 */ /* 0x000f680000100c00 */
[----:B-12---:R-:W2:Y:S04]  /*1230*/  LDL.128 R8, [R32+0x10] ;  /* 0x0000100020087983 */ /* 0x006ea80000100c00 */
[----:B------:R-:W2:Y:S01]  /*1240*/  LDL.128 R12, [R32+0x20] ;  /* 0x00002000200c7983 */ /* 0x000ea20000100c00 */
[----:B---3--:R-:W-:-:S03]  /*1250*/  IMAD.WIDE R44, R37, 0x8, R40 ;  /* 0x00000008252c7825 */ /* 0x008fc600078e0228 */
[----:B------:R-:W3:Y:S01]  /*1260*/  LDL.128 R16, [R32+0x30] ;  /* 0x0000300020107983 */ /* 0x000ee20000100c00 */
[----:B------:R-:W-:-:S03]  /*1270*/  IMAD.WIDE R28, R35, 0x8, R44 ;  /* 0x00000008231c7825 */ /* 0x000fc600078e022c */
[----:B------:R-:W3:Y:S01]  /*1280*/  LDL.128 R20, [R32+0x40] ;  /* 0x0000400020147983 */ /* 0x000ee20000100c00 */
[C---:B------:R-:W-:Y:S01]  /*1290*/  IMAD.WIDE R42, R35.reuse, 0x8, R28 ;  /* 0x00000008232a7825 */ /* 0x040fe200078e021c */
[----:B------:R-:W-:Y:S02]  /*12a0*/  LEA R37, R35, R37, 0x2 ;  /* 0x0000002523257211 */ /* 0x000fe400078e10ff */
[----:B----4-:R-:W-:Y:S04]  /*12b0*/  STG.E.64 desc[UR6][R44.64], R24 ;  /* 0x000000182c007986 */ /* 0x010fe8000c101b06 */
[----:B------:R1:W-:Y:S04]  /*12c0*/  STG.E.64 desc[UR6][R28.64], R26 ;  /* 0x0000001a1c007986 */ /* 0x0003e8000c101b06 */
[----:B-1----:R-:W4:Y:S04]  /*12d0*/  LDL.128 R24, [R32+0x50] ;  /* 0x0000500020187983 */ /* 0x002f280000100c00 */
[----:B------:R1:W4:Y:S04]  /*12e0*/  LDL.128 R28, [R32+0x60] ;  /* 0x00006000201c7983 */ /* 0x0003280000100c00 */
[----:B-----5:R5:W-:Y:S02]  /*12f0*/  STG.E.64 desc[UR6][R42.64], R4 ;  /* 0x000000042a007986 */ /* 0x020be4000c101b06 */
[----:B-----5:R-:W-:-:S04]  /*1300*/  IMAD.WIDE R4, R37, 0x8, R40 ;  /* 0x0000000825047825 */ /* 0x020fc800078e0228 */
[----:B------:R-:W-:-:S04]  /*1310*/  IMAD.WIDE R42, R35, 0x8, R42 ;  /* 0x00000008232a7825 */ /* 0x000fc800078e022a */
[C---:B------:R-:W-:Y:S01]  /*1320*/  IMAD.WIDE R44, R35.reuse, 0x8, R4 ;  /* 0x00000008232c7825 */ /* 0x040fe200078e0204 */
[----:B------:R5:W-:Y:S04]  /*1330*/  STG.E.64 desc[UR6][R42.64], R6 ;  /* 0x000000062a007986 */ /* 0x000be8000c101b06 */
[----:B--2---:R2:W-:Y:S04]  /*1340*/  STG.E.64 desc[UR6][R4.64], R8 ;  /* 0x0000000804007986 */ /* 0x0045e8000c101b06 */
[----:B------:R0:W-:Y:S01]  /*1350*/  STG.E.64 desc[UR6][R44.64], R10 ;  /* 0x0000000a2c007986 */ /* 0x0001e2000c101b06 */
[----:B-----5:R-:W-:-:S04]  /*1360*/  IMAD R6, R35, 0x4, R37 ;  /* 0x0000000423067824 */ /* 0x020fc800078e0225 */
[----:B--2---:R-:W-:Y:S01]  /*1370*/  IMAD.WIDE R4, R6, 0x8, R40 ;  /* 0x0000000806047825 */ /* 0x004fe200078e0228 */
[----:B------:R-:W-:-:S03]  /*1380*/  LEA R37, R35, R6, 0x2 ;  /* 0x0000000623257211 */ /* 0x000fc600078e10ff */
[----:B0-----:R-:W-:-:S04]  /*1390*/  IMAD.WIDE R10, R35, 0x8, R44 ;  /* 0x00000008230a7825 */ /* 0x001fc800078e022c */
[----:B------:R-:W-:Y:S01]  /*13a0*/  IMAD.WIDE R8, R37, 0x8, R40 ;  /* 0x0000000825087825 */ /* 0x000fe200078e0228 */
[----:B------:R0:W-:Y:S03]  /*13b0*/  STG.E.64 desc[UR6][R10.64], R12 ;  /* 0x0000000c0a007986 */ /* 0x0001e6000c101b06 */
[----:B------:R-:W-:-:S04]  /*13c0*/  IMAD.WIDE R6, R35, 0x8, R4 ;  /* 0x0000000823067825 */ /* 0x000fc800078e0204 */
[----:B0-----:R-:W-:-:S05]  /*13d0*/  IMAD.WIDE R10, R35, 0x8, R10 ;  /* 0x00000008230a7825 */ /* 0x001fca00078e020a */
[----:B------:R0:W-:Y:S01]  /*13e0*/  STG.E.64 desc[UR6][R10.64], R14 ;  /* 0x0000000e0a007986 */ /* 0x0001e2000c101b06 */
[----:B------:R-:W-:-:S03]  /*13f0*/  IMAD.WIDE R12, R35, 0x8, R6 ;  /* 0x00000008230c7825 */ /* 0x000fc600078e0206 */
[----:B---3--:R2:W-:Y:S01]  /*1400*/  STG.E.64 desc[UR6][R4.64], R16 ;  /* 0x0000001004007986 */ /* 0x0085e2000c101b06 */
[----:B0-----:R-:W-:-:S03]  /*1410*/  IMAD.WIDE R10, R35, 0x8, R8 ;  /* 0x00000008230a7825 */ /* 0x001fc600078e0208 */
[----:B------:R0:W-:Y:S01]  /*1420*/  STG.E.64 desc[UR6][R6.64], R18 ;  /* 0x0000001206007986 */ /* 0x0001e2000c101b06 */
[----:B------:R-:W-:-:S04]  /*1430*/  IMAD.WIDE R14, R35, 0x8, R12 ;  /* 0x00000008230e7825 */ /* 0x000fc800078e020c */
[C---:B--2---:R-:W-:Y:S01]  /*1440*/  IMAD.WIDE R4, R35.reuse, 0x8, R10 ;  /* 0x0000000823047825 */ /* 0x044fe200078e020a */
[----:B------:R0:W-:Y:S04]  /*1450*/  STG.E.64 desc[UR6][R12.64], R20 ;  /* 0x000000140c007986 */ /* 0x0001e8000c101b06 */
[----:B------:R0:W-:Y:S01]  /*1460*/  STG.E.64 desc[UR6][R14.64], R22 ;  /* 0x000000160e007986 */ /* 0x0001e2000c101b06 */
[----:B------:R-:W-:Y:S01]  /*1470*/  IMAD.WIDE R42, R35, 0x8, R4 ;  /* 0x00000008232a7825 */ /* 0x000fe200078e0204 */
[----:B------:R-:W-:-:S04]  /*1480*/  IADD3 R34, PT, PT, R34, 0x10, RZ ;  /* 0x0000001022227810 */ /* 0x000fc80007ffe0ff */
[----:B------:R-:W-:Y:S01]  /*1490*/  ISETP.GE.AND P1, PT, R34, -0xc, PT ;  /* 0xfffffff42200780c */ /* 0x000fe20003f26270 */
[----:B-1----:R-:W-:Y:S01]  /*14a0*/  VIADD R32, R32, 0x80 ;  /* 0x0000008020207836 */ /* 0x002fe20000000000 */
[----:B------:R-:W-:Y:S01]  /*14b0*/  LEA R37, R35, R37, 0x2 ;  /* 0x0000002523257211 */ /* 0x000fe200078e10ff */
[----:B----4-:R0:W-:Y:S04]  /*14c0*/  STG.E.64 desc[UR6][R8.64], R24 ;  /* 0x0000001808007986 */ /* 0x0101e8000c101b06 */
[----:B------:R0:W-:Y:S04]  /*14d0*/  STG.E.64 desc[UR6][R10.64], R26 ;  /* 0x0000001a0a007986 */ /* 0x0001e8000c101b06 */
[----:B------:R0:W-:Y:S04]  /*14e0*/  STG.E.64 desc[UR6][R4.64], R28 ;  /* 0x0000001c04007986 */ /* 0x0001e8000c101b06 */
[----:B------:R0:W-:Y:S01]  /*14f0*/  STG.E.64 desc[UR6][R42.64], R30 ;  /* 0x0000001e2a007986 */ /* 0x0001e2000c101b06 */
[----:B------:R-:W-:Y:S05]  /*1500*/  @!P1 BRA `(.L_x_28) ;  /* 0xfffffffc00409947 */ /* 0x000fea000383ffff */
.L_x_27:
[----:B------:R-:W-:Y:S05]  /*1510*/  BSYNC.RECONVERGENT B2 ;  /* 0x0000000000027941 */ /* 0x000fea0003800200 */
.L_x_26:
[----:B0-----:R-:W-:Y:S01]  /*1520*/  IADD3 R4, PT, PT, -R34, RZ, RZ ;  /* 0x000000ff22047210 */ /* 0x001fe20007ffe1ff */
[----:B------:R-:W-:Y:S03]  /*1530*/  BSSY.RECONVERGENT B2, `(.L_x_29) ;  /* 0x000001d000027945 */ /* 0x000fe60003800200 */
[----:B------:R-:W-:-:S13]  /*1540*/  ISETP.GT.AND P1, PT, R4, 0x4, PT ;  /* 0x000000040400780c */ /* 0x000fda0003f24270 */
[----:B------:R-:W-:Y:S05]  /*1550*/  @!P1 BRA `(.L_x_30) ;  /* 0x0000000000689947 */ /* 0x000fea0003800000 */
[----:B------:R-:W3:Y:S01]  /*1560*/  LDL.128 R4, [R32+-0x10] ;  /* 0xfffff00020047983 */ /* 0x000ee20000100c00 */
[----:B------:R-:W0:Y:S03]  /*1570*/  LDC.64 R20, c[0x0][0x3a0] ;  /* 0x0000e800ff147b82 */ /* 0x000e260000000a00 */
[----:B-12---:R-:W2:Y:S04]  /*1580*/  LDL.128 R8, [R32] ;  /* 0x0000000020087983 */ /* 0x006ea80000100c00 */
[----:B------:R-:W4:Y:S04]  /*1590*/  LDL.128 R12, [R32+0x10] ;  /* 0x00001000200c7983 */ /* 0x000f280000100c00 */
[----:B------:R1:W5:Y:S01]  /*15a0*/  LDL.128 R16, [R32+0x20] ;  /* 0x0000200020107983 */ /* 0x0003620000100c00 */
[----:B------:R-:W-:Y:S01]  /*15b0*/  IMAD R42, R35, 0x4, R37 ;  /* 0x00000004232a7824 */ /* 0x000fe200078e0225 */
[----:B------:R-:W-:-:S02]  /*15c0*/  PLOP3.LUT P0, PT, PT, PT, PT, 0x8, 0x80 ;  /* 0x000000000080781c */ /* 0x000fc40003f0e170 */
[----:B------:R-:W-:Y:S02]  /*15d0*/  IADD3 R34, PT, PT, R34, 0x8, RZ ;  /* 0x0000000822227810 */ /* 0x000fe40007ffe0ff */
[----:B-1----:R-:W-:Y:S01]  /*15e0*/  IADD3 R32, PT, PT, R32, 0x40, RZ ;  /* 0x0000004020207810 */ /* 0x002fe20007ffe0ff */
[----:B0-----:R-:W-:-:S04]  /*15f0*/  IMAD.WIDE R30, R37, 0x8, R20 ;  /* 0x00000008251e7825 */ /* 0x001fc800078e0214 */
[----:B------:R-:W-:-:S04]  /*1600*/  IMAD.WIDE R20, R42, 0x8, R20 ;  /* 0x000000082a147825 */ /* 0x000fc800078e0214 */
[----:B------:R-:W-:-:S04]  /*1610*/  IMAD.WIDE R22, R35, 0x8, R30 ;  /* 0x0000000823167825 */ /* 0x000fc800078e021e */
[----:B------:R-:W-:-:S04]  /*1620*/  IMAD.WIDE R24, R35, 0x8, R20 ;  /* 0x0000000823187825 */ /* 0x000fc800078e0214 */
[----:B------:R-:W-:-:S04]  /*1630*/  IMAD.WIDE R26, R35, 0x8, R22 ;  /* 0x00000008231a7825 */ /* 0x000fc800078e0216 */
[----:B------:R-:W-:-:S04]  /*1640*/  IMAD.WIDE R28, R35, 0x8, R24 ;  /* 0x00000008231c7825 */ /* 0x000fc800078e0218 */
[----:B------:R-:W-:-:S04]  /*1650*/  IMAD.WIDE R40, R35, 0x8, R26 ;  /* 0x0000000823287825 */ /* 0x000fc800078e021a */
[----:B------:R-:W-:-:S04]  /*1660*/  IMAD.WIDE R44, R35, 0x8, R28 ;  /* 0x00000008232c7825 */ /* 0x000fc800078e021c */
[----:B------:R-:W-:Y:S01]  /*1670*/  IMAD R37, R35, 0x4, R42 ;  /* 0x0000000423257824 */ /* 0x000fe200078e022a */
[----:B---3--:R0:W-:Y:S04]  /*1680*/  STG.E.64 desc[UR6][R30.64], R4 ;  /* 0x000000041e007986 */ /* 0x0081e8000c101b06 */
[----:B------:R0:W-:Y:S04]  /*1690*/  STG.E.64 desc[UR6][R22.64], R6 ;  /* 0x0000000616007986 */ /* 0x0001e8000c101b06 */
[----:B--2---:R0:W-:Y:S04]  /*16a0*/  STG.E.64 desc[UR6][R26.64], R8 ;  /* 0x000000081a007986 */ /* 0x0041e8000c101b06 */
[----:B------:R0:W-:Y:S04]  /*16b0*/  STG.E.64 desc[UR6][R40.64], R10 ;  /* 0x0000000a28007986 */ /* 0x0001e8000c101b06 */
[----:B----4-:R0:W-:Y:S04]  /*16c0*/  STG.E.64 desc[UR6][R20.64], R12 ;  /* 0x0000000c14007986 */ /* 0x0101e8000c101b06 */
[----:B------:R0:W-:Y:S04]  /*16d0*/  STG.E.64 desc[UR6][R24.64], R14 ;  /* 0x0000000e18007986 */ /* 0x0001e8000c101b06 */
[----:B-----5:R0:W-:Y:S04]  /*16e0*/  STG.E.64 desc[UR6][R28.64], R16 ;  /* 0x000000101c007986 */ /* 0x0201e8000c101b06 */
[----:B------:R0:W-:Y:S02]  /*16f0*/  STG.E.64 desc[UR6][R44.64], R18 ;  /* 0x000000122c007986 */ /* 0x0001e4000c101b06 */
.L_x_30:
[----:B------:R-:W-:Y:S05]  /*1700*/  BSYNC.RECONVERGENT B2 ;  /* 0x0000000000027941 */ /* 0x000fea0003800200 */
.L_x_29:
[----:B------:R-:W-:-:S13]  /*1710*/  ISETP.NE.OR P0, PT, R34, RZ, P0 ;  /* 0x000000ff2200720c */ /* 0x000fda0000705670 */
[----:B------:R-:W-:Y:S05]  /*1720*/  @!P0 BREAK.RELIABLE B1 ;  /* 0x0000000000018942 */ /* 0x000fea0003800100 */
[----:B------:R-:W-:Y:S05]  /*1730*/  @!P0 BRA `(.L_x_23) ;  /* 0x0000000000408947 */ /* 0x000fea0003800000 */
.L_x_25:
[----:B------:R-:W-:Y:S05]  /*1740*/  BSYNC.RELIABLE B1 ;  /* 0x0000000000017941 */ /* 0x000fea0003800100 */
.L_x_24:
[----:B0--3--:R-:W3:Y:S04]  /*1750*/  LDL.128 R4, [R32+-0x10] ;  /* 0xfffff00020047983 */ /* 0x009ee80000100c00 */
[----:B-12---:R0:W2:Y:S01]  /*1760*/  LDL.128 R8, [R32] ;  /* 0x0000000020087983 */ /* 0x0060a20000100c00 */
[----:B------:R-:W-:Y:S01]  /*1770*/  IMAD.WIDE R12, R37, 0x8, R38 ;  /* 0x00000008250c7825 */ /* 0x000fe200078e0226 */
[----:B------:R-:W-:Y:S02]  /*1780*/  IADD3 R34, PT, PT, R34, 0x4, RZ ;  /* 0x0000000422227810 */ /* 0x000fe40007ffe0ff */
[C---:B------:R-:W-:Y:S02]  /*1790*/  LEA R37, R35.reuse, R37, 0x2 ;  /* 0x0000002523257211 */ /* 0x040fe400078e10ff */
[----:B------:R-:W-:Y:S01]  /*17a0*/  ISETP.NE.AND P0, PT, R34, RZ, PT ;  /* 0x000000ff2200720c */ /* 0x000fe20003f05270 */
[----:B------:R-:W-:-:S04]  /*17b0*/  IMAD.WIDE R14, R35, 0x8, R12 ;  /* 0x00000008230e7825 */ /* 0x000fc800078e020c */
[----:B0-----:R-:W-:Y:S02]  /*17c0*/  VIADD R32, R32, 0x20 ;  /* 0x0000002020207836 */ /* 0x001fe40000000000 */
[----:B------:R-:W-:-:S04]  /*17d0*/  IMAD.WIDE R16, R35, 0x8, R14 ;  /* 0x0000000823107825 */ /* 0x000fc800078e020e */
[----:B------:R-:W-:Y:S01]  /*17e0*/  IMAD.WIDE R18, R35, 0x8, R16 ;  /* 0x0000000823127825 */ /* 0x000fe200078e0210 */
[----:B---3--:R3:W-:Y:S04]  /*17f0*/  STG.E.64 desc[UR6][R12.64], R4 ;  /* 0x000000040c007986 */ /* 0x0087e8000c101b06 */
[----:B------:R3:W-:Y:S04]  /*1800*/  STG.E.64 desc[UR6][R14.64], R6 ;  /* 0x000000060e007986 */ /* 0x0007e8000c101b06 */
[----:B--2---:R3:W-:Y:S04]  /*1810*/  STG.E.64 desc[UR6][R16.64], R8 ;  /* 0x0000000810007986 */ /* 0x0047e8000c101b06 */
[----:B------:R3:W-:Y:S01]  /*1820*/  STG.E.64 desc[UR6][R18.64], R10 ;  /* 0x0000000a12007986 */ /* 0x0007e2000c101b06 */
[----:B------:R-:W-:Y:S05]  /*1830*/  @P0 BRA `(.L_x_24) ;  /* 0xfffffffc00c40947 */ /* 0x000fea000383ffff */
.L_x_23:
[----:B------:R-:W-:Y:S05]  /*1840*/  BSYNC.RECONVERGENT B0 ;  /* 0x0000000000007941 */ /* 0x000fea0003800200 */
.L_x_22:
[----:B------:R-:W-:-:S13]  /*1850*/  ISETP.NE.AND P0, PT, R33, RZ, PT ;  /* 0x000000ff2100720c */ /* 0x000fda0003f05270 */
[----:B------:R-:W-:Y:S05]  /*1860*/  @!P0 EXIT ;  /* 0x000000000000894d */ /* 0x000fea0003800000 */
[----:B0--3--:R-:W0:Y:S01]  /*1870*/  LDC.64 R6, c[0x0][0x3a0] ;  /* 0x0000e800ff067b82 */ /* 0x009e220000000a00 */
[----:B------:R-:W-:Y:S01]  /*1880*/  IADD3 R3, PT, PT, R3, R36, RZ ;  /* 0x0000002403037210 */ /* 0x000fe20007ffe0ff */
[----:B------:R-:W-:Y:S01]  /*1890*/  IMAD R36, R36, 0x8, R0 ;  /* 0x0000000824247824 */ /* 0x000fe200078e0200 */
[----:B------:R-:W-:-:S03]  /*18a0*/  IADD3 R33, PT, PT, -R33, RZ, RZ ;  /* 0x000000ff21217210 */ /* 0x000fc60007ffe1ff */
[----:B------:R-:W-:-:S07]  /*18b0*/  IMAD R0, R3, R35, R2 ;  /* 0x0000002303007224 */ /* 0x000fce00078e0202 */
.L_x_31:
[----:B---3--:R3:W4:Y:S01]  /*18c0*/  LDL.64 R2, [R36] ;  /* 0x0000000024027983 */ /* 0x0087220000100a00 */
[C---:B0-----:R-:W-:Y:S01]  /*18d0*/  IMAD.WIDE R4, R0.reuse, 0x8, R6 ;  /* 0x0000000800047825 */ /* 0x041fe200078e0206 */
[----:B------:R-:W-:-:S03]  /*18e0*/  IADD3 R0, PT, PT, R0, R35, RZ ;  /* 0x0000002300007210 */ /* 0x000fc60007ffe0ff */
[----:B------:R-:W-:Y:S01]  /*18f0*/  VIADD R33, R33, 0x1 ;  /* 0x0000000121217836 */ /* 0x000fe20000000000 */
[----:B---3--:R-:W-:-:S04]  /*1900*/  IADD3 R36, PT, PT, R36, 0x8, RZ ;  /* 0x0000000824247810 */ /* 0x008fc80007ffe0ff */
[----:B------:R-:W-:Y:S01]  /*1910*/  ISETP.NE.AND P0, PT, R33, RZ, PT ;  /* 0x000000ff2100720c */ /* 0x000fe20003f05270 */
[----:B----4-:R3:W-:-:S12]  /*1920*/  STG.E.64 desc[UR6][R4.64], R2 ;  /* 0x0000000204007986 */ /* 0x0107d8000c101b06 */
[----:B------:R-:W-:Y:S05]  /*1930*/  @P0 BRA `(.L_x_31) ;  /* 0xfffffffc00e00947 */ /* 0x000fea000383ffff */
[----:B------:R-:W-:Y:S05]  /*1940*/  EXIT ;  /* 0x000000000000794d */ /* 0x000fea0003800000 */
.L_x_5:
[----:B------:R-:W1:Y:S01]  /*1950*/  LDC R4, c[0x0][0x388] ;  /* 0x0000e200ff047b82 */ /* 0x000e620000000800 */
[----:B------:R-:W-:Y:S02]  /*1960*/  CS2R R16, SRZ ;  /* 0x0000000000107805 */ /* 0x000fe4000001ff00 */
[----:B------:R-:W-:Y:S02]  /*1970*/  CS2R R14, SRZ ;  /* 0x00000000000e7805 */ /* 0x000fe4000001ff00 */
[----:B------:R-:W-:Y:S02]  /*1980*/  CS2R R26, SRZ ;  /* 0x00000000001a7805 */ /* 0x000fe4000001ff00 */
[----:B------:R-:W-:Y:S02]  /*1990*/  CS2R R24, SRZ ;  /* 0x0000000000187805 */ /* 0x000fe4000001ff00 */
[----:B------:R-:W-:Y:S02]  /*19a0*/  CS2R R22, SRZ ;  /* 0x0000000000167805 */ /* 0x000fe4000001ff00 */
[----:B------:R-:W-:-:S02]  /*19b0*/  CS2R R12, SRZ ;  /* 0x00000000000c7805 */ /* 0x000fc4000001ff00 */
[----:B------:R-:W-:Y:S02]  /*19c0*/  CS2R R10, SRZ ;  /* 0x00000000000a7805 */ /* 0x000fe4000001ff00 */
[----:B------:R-:W-:Y:S02]  /*19d0*/  CS2R R8, SRZ ;  /* 0x0000000000087805 */ /* 0x000fe4000001ff00 */
[----:B-1----:R-:W-:-:S13]  /*19e0*/  ISETP.GE.AND P0, PT, R4, 0x1, PT ;  /* 0x000000010400780c */ /* 0x002fda0003f06270 */
[----:B------:R-:W-:Y:S05]  /*19f0*/  @!P0 BRA `(.L_x_32) ;  /* 0x0000000800608947 */ /* 0x000fea0003800000 */
[C---:B------:R-:W-:Y:S01]  /*1a00*/  ISETP.NE.AND P1, PT, R4.reuse, 0x1, PT ;  /* 0x000000010400780c */ /* 0x040fe20003f25270 */
[----:B------:R-:W-:Y:S01]  /*1a10*/  IMAD R5, R3, R4, RZ ;  /* 0x0000000403057224 */ /* 0x000fe200078e02ff */
[----:B------:R-:W-:Y:S01]  /*1a20*/  LOP3.LUT R0, R4, 0x1, RZ, 0xc0, !PT ;  /* 0x0000000104007812 */ /* 0x000fe200078ec0ff */
[----:B------:R-:W-:Y:S01]  /*1a30*/  IMAD.MOV.U32 R7, RZ, RZ, RZ ;  /* 0x000000ffff077224 */ /* 0x000fe200078e00ff */
[----:B------:R-:W-:Y:S02]  /*1a40*/  CS2R R16, SRZ ;  /* 0x0000000000107805 */ /* 0x000fe4000001ff00 */
[----:B------:R-:W-:-:S07]  /*1a50*/  ISETP.NE.U32.AND P0, PT, R0, 0x1, PT ;  /* 0x000000010000780c */ /* 0x000fce0003f05070 */
[----:B------:R-:W-:Y:S06]  /*1a60*/  @!P1 BRA `(.L_x_33) ;  /* 0x0000000400a89947 */ /* 0x000fec0003800000 */
[C---:B------:R-:W-:Y:S01]  /*1a70*/  LEA R5, R4.reuse, R5, 0x1 ;  /* 0x0000000504057211 */ /* 0x040fe200078e08ff */
[C-C-:B------:R-:W-:Y:S01]  /*1a80*/  IMAD R39, R3.reuse, R4, R4.reuse ;  /* 0x0000000403277224 */ /* 0x140fe200078e0204 */
[----:B------:R-:W-:Y:S02]  /*1a90*/  IADD3 R19, PT, PT, R3, 0x2, RZ ;  /* 0x0000000203137810 */ /* 0x000fe40007ffe0ff */
[----:B------:R-:W-:Y:S02]  /*1aa0*/  CS2R R16, SRZ ;  /* 0x0000000000107805 */ /* 0x000fe4000001ff00 */
[----:B------:R-:W-:Y:S01]  /*1ab0*/  LOP3.LUT R7, R4, 0x7ffffffe, RZ, 0xc0, !PT ;  /* 0x7ffffffe04077812 */ /* 0x000fe200078ec0ff */
[----:B------:R-:W-:Y:S01]  /*1ac0*/  IMAD.IADD R43, R5, 0x1, R4 ;  /* 0x00000001052b7824 */ /* 0x000fe200078e0204 */
[----:B------:R-:W-:Y:S02]  /*1ad0*/  MOV R5, R2 ;  /* 0x0000000200057202 */ /* 0x000fe40000000f00 */
[----:B------:R-:W-:-:S02]  /*1ae0*/  CS2R R14, SRZ ;  /* 0x00000000000e7805 */ /* 0x000fc4000001ff00 */
[----:B------:R-:W-:Y:S02]  /*1af0*/  CS2R R26, SRZ ;  /* 0x00000000001a7805 */ /* 0x000fe4000001ff00 */
[----:B------:R-:W-:Y:S02]  /*1b00*/  CS2R R24, SRZ ;  /* 0x0000000000187805 */ /* 0x000fe4000001ff00 */
[----:B------:R-:W-:Y:S02]  /*1b10*/  IADD3 R38, PT, PT, R43, R4, RZ ;  /* 0x000000042b267210 */ /* 0x000fe40007ffe0ff */
[----:B------:R-:W-:Y:S02]  /*1b20*/  CS2R R22, SRZ ;  /* 0x0000000000167805 */ /* 0x000fe4000001ff00 */
[----:B------:R-:W-:Y:S02]  /*1b30*/  CS2R R12, SRZ ;  /* 0x00000000000c7805 */ /* 0x000fe4000001ff00 */
[----:B------:R-:W-:-:S02]  /*1b40*/  CS2R R10, SRZ ;  /* 0x00000000000a7805 */ /* 0x000fc4000001ff00 */
[----:B------:R-:W-:Y:S01]  /*1b50*/  CS2R R8, SRZ ;  /* 0x0000000000087805 */ /* 0x000fe2000001ff00 */
[----:B------:R-:W-:Y:S01]  /*1b60*/  IMAD.IADD R40, R38, 0x1, R4 ;  /* 0x0000000126287824 */ /* 0x000fe200078e0204 */
[----:B------:R-:W-:Y:S01]  /*1b70*/  IADD3 R0, PT, PT, -R7, RZ, RZ ;  /* 0x000000ff07007210 */ /* 0x000fe20007ffe1ff */
[-C--:B------:R-:W-:Y:S01]  /*1b80*/  IMAD R34, R19, R4.reuse, RZ ;  /* 0x0000000413227224 */ /* 0x080fe200078e02ff */
[----:B------:R-:W1:Y:S02]  /*1b90*/  LDCU.64 UR8, c[0x0][0x390] ;  /* 0x00007200ff0877ac */ /* 0x000e640008000a00 */
[----:B------:R-:W-:-:S05]  /*1ba0*/  IADD3 R41, PT, PT, R40, R4, RZ ;  /* 0x0000000428297210 */ /* 0x000fca0007ffe0ff */
[----:B------:R-:W-:-:S07]  /*1bb0*/  IMAD.IADD R42, R41, 0x1, R4 ;  /* 0x00000001292a7824 */ /* 0x000fce00078e0204 */
.L_x_34:
[----:B------:R-:W2:Y:S01]  /*1bc0*/  LDC.64 R20, c[0x0][0x398] ;  /* 0x0000e600ff147b82 */ /* 0x000ea20000000a00 */
[----:B-1----:R-:W-:Y:S01]  /*1bd0*/  MOV R28, UR8 ;  /* 0x00000008001c7c02 */ /* 0x002fe20008000f00 */
[----:B------:R-:W-:Y:S01]  /*1be0*/  IMAD R6, R3, R4, RZ ;  /* 0x0000000403067224 */ /* 0x000fe200078e02ff */
[----:B------:R-:W-:-:S03]  /*1bf0*/  MOV R29, UR9 ;  /* 0x00000009001d7c02 */ /* 0x000fc60008000f00 */
[----:B------:R-:W-:Y:S02]  /*1c00*/  IMAD.WIDE.U32 R28, R6, 0x8, R28 ;  /* 0x00000008061c7825 */ /* 0x000fe400078e001c */
[----:B------:R-:W1:Y:S03]  /*1c10*/  LDC.64 R32, c[0x0][0x390] ;  /* 0x0000e400ff207b82 */ /* 0x000e660000000a00 */
[----:B0-----:R-:W3:Y:S04]  /*1c20*/  LDG.E.64 R30, desc[UR6][R28.64] ;  /* 0x000000061c1e7981 */ /* 0x001ee8000c1e1b00 */
[----:B------:R-:W4:Y:S01]  /*1c30*/  LDG.E.64 R28, desc[UR6][R28.64+0x8] ;  /* 0x000008061c1c7981 */ /* 0x000f22000c1e1b00 */
[----:B--2---:R-:W-:-:S05]  /*1c40*/  IMAD.WIDE R20, R5, 0x8, R20 ;  /* 0x0000000805147825 */ /* 0x004fca00078e0214 */
[----:B------:R0:W3:Y:S02]  /*1c50*/  LDG.E.64 R18, desc[UR6][R20.64] ;  /* 0x0000000614127981 */ /* 0x0000e4000c1e1b00 */
[----:B0-----:R-:W-:-:S06]  /*1c60*/  IMAD.WIDE R20, R35, 0x8, R20 ;  /* 0x0000000823147825 */ /* 0x001fcc00078e0214 */
[----:B------:R-:W4:Y:S01]  /*1c70*/  LDG.E.64 R20, desc[UR6][R20.64] ;  /* 0x0000000614147981 */ /* 0x000f22000c1e1b00 */
[----:B-1----:R-:W-:Y:S01]  /*1c80*/  IMAD.WIDE.U32 R36, R39, 0x8, R32 ;  /* 0x0000000827247825 */ /* 0x002fe200078e0020 */
[----:B---3--:R-:W-:-:S08]  /*1c90*/  DFMA R8, R18, R30, R8 ;  /* 0x0000001e1208722b */ /* 0x008fd00000000008 */
[----:B----4-:R-:W-:Y:S01]  /*1ca0*/  DFMA R8, R20, R28, R8 ;  /* 0x0000001c1408722b */ /* 0x010fe20000000008 */
[----:B------:R-:W2:Y:S01]  /*1cb0*/  LDG.E.64 R28, desc[UR6][R36.64] ;  /* 0x00000006241c7981 */ /* 0x000ea2000c1e1b00 */
[----:B------:R-:W-:-:S06]  /*1cc0*/  IMAD.WIDE.U32 R30, R43, 0x8, R32 ;  /* 0x000000082b1e7825 */ /* 0x000fcc00078e0020 */
[----:B------:R-:W3:Y:S01]  /*1cd0*/  LDG.E.64 R30, desc[UR6][R30.64] ;  /* 0x000000061e1e7981 */ /* 0x000ee2000c1e1b00 */
[----:B--2---:R-:W-:-:S03]  /*1ce0*/  DFMA R28, R18, R28, R10 ;  /* 0x0000001c121c722b */ /* 0x004fc6000000000a */
[----:B------:R-:W2:Y:S01]  /*1cf0*/  LDG.E.64 R10, desc[UR6][R36.64+0x8] ;  /* 0x00000806240a7981 */ /* 0x000ea2000c1e1b00 */
[----:B---3--:R-:W-:Y:S01]  /*1d00*/  DFMA R22, R18, R30, R22 ;  /* 0x0000001e1216722b */ /* 0x008fe20000000016 */
[----:B------:R-:W-:-:S06]  /*1d10*/  IMAD.WIDE.U32 R30, R38, 0x8, R32 ;  /* 0x00000008261e7825 */ /* 0x000fcc00078e0020 */
[----:B------:R-:W3:Y:S01]  /*1d20*/  LDG.E.64 R30, desc[UR6][R30.64] ;  /* 0x000000061e1e7981 */ /* 0x000ee2000c1e1b00 */
[----:B--2---:R-:W-:Y:S01]  /*1d30*/  DFMA R10, R20, R10, R28 ;  /* 0x0000000a140a722b */ /* 0x004fe2000000001c */
[----:B------:R-:W-:-:S06]  /*1d40*/  IMAD.WIDE.U32 R28, R40, 0x8, R32 ;  /* 0x00000008281c7825 */ /* 0x000fcc00078e0020 */
[----:B------:R-:W2:Y:S01]  /*1d50*/  LDG.E.64 R28, desc[UR6][R28.64] ;  /* 0x000000061c1c7981 */ /* 0x000ea2000c1e1b00 */
[----:B---3--:R-:W-:Y:S01]  /*1d60*/  DFMA R24, R18, R30, R24 ;  /* 0x0000001e1218722b */ /* 0x008fe20000000018 */
[----:B------:R-:W-:-:S06]  /*1d70*/  IMAD.WIDE.U32 R30, R42, 0x8, R32 ;  /* 0x000000082a1e7825 */ /* 0x000fcc00078e0020 */
[----:B------:R-:W3:Y:S01]  /*1d80*/  LDG.E.64 R30, desc[UR6][R30.64] ;  /* 0x000000061e1e7981 */ /* 0x000ee2000c1e1b00 */
[----:B--2---:R-:W-:Y:S01]  /*1d90*/  DFMA R26, R18, R28, R26 ;  /* 0x0000001c121a722b */ /* 0x004fe2000000001a */
[----:B------:R-:W-:-:S04]  /*1da0*/  IMAD.WIDE.U32 R28, R41, 0x8, R32 ;  /* 0x00000008291c7825 */ /* 0x000fc800078e0020 */
[----:B------:R-:W-:Y:S02]  /*1db0*/  IMAD.WIDE.U32 R32, R34, 0x8, R32 ;  /* 0x0000000822207825 */ /* 0x000fe400078e0020 */
[----:B------:R-:W2:Y:S04]  /*1dc0*/  LDG.E.64 R28, desc[UR6][R28.64] ;  /* 0x000000061c1c7981 */ /* 0x000ea8000c1e1b00 */
[----:B------:R-:W4:Y:S01]  /*1dd0*/  LDG.E.64 R36, desc[UR6][R32.64] ;  /* 0x0000000620247981 */ /* 0x000f22000c1e1b00 */
[----:B------:R-:W-:-:S05]  /*1de0*/  IMAD R45, R4, 0x2, R6 ;  /* 0x00000002042d7824 */ /* 0x000fca00078e0206 */
[----:B------:R-:W-:Y:S01]  /*1df0*/  IADD3 R6, PT, PT, R45, R4, RZ ;  /* 0x000000042d067210 */ /* 0x000fe20007ffe0ff */
[----:B------:R-:W5:Y:S01]  /*1e00*/  LDG.E.64 R32, desc[UR6][R32.64+0x8] ;  /* 0x0000080620207981 */ /* 0x000f62000c1e1b00 */
[C---:B---3--:R-:W-:Y:S02]  /*1e10*/  DFMA R16, R18.reuse, R30, R16 ;  /* 0x0000001e1210722b */ /* 0x048fe40000000010 */
[C---:B--2---:R-:W-:Y:S01]  /*1e20*/  DFMA R14, R18.reuse, R28, R14 ;  /* 0x0000001c120e722b */ /* 0x044fe2000000000e */
[----:B------:R-:W-:Y:S01]  /*1e30*/  MOV R28, 0x8 ;  /* 0x00000008001c7802 */ /* 0x000fe20000000f00 */
[----:B------:R-:W-:Y:S01]  /*1e40*/  IMAD.MOV.U32 R29, RZ, RZ, 0x0 ;  /* 0x00000000ff1d7424 */ /* 0x000fe200078e00ff */
[----:B----4-:R-:W-:-:S03]  /*1e50*/  DFMA R36, R18, R36, R12 ;  /* 0x000000241224722b */ /* 0x010fc6000000000c */
[----:B------:R-:W-:-:S03]  /*1e60*/  IMAD.WIDE.U32 R12, R6, 0x8, R28 ;  /* 0x00000008060c7825 */ /* 0x000fc600078e001c */
[----:B------:R-:W-:-:S04]  /*1e70*/  IADD3 R12, P1, PT, R12, UR8, RZ ;  /* 0x000000080c0c7c10 */ /* 0x000fc8000ff3e0ff */
[----:B------:R-:W-:-:S05]  /*1e80*/  IADD3.X R13, PT, PT, R13, UR9, RZ, P1, !PT ;  /* 0x000000090d0d7c10 */ /* 0x000fca0008ffe4ff */
[----:B------:R5:W2:Y:S01]  /*1e90*/  LDG.E.64 R18, desc[UR6][R12.64] ;  /* 0x000000060c127981 */ /* 0x000aa2000c1e1b00 */
[----:B------:R-:W-:-:S04]  /*1ea0*/  IADD3 R45, PT, PT, R6, R4, RZ ;  /* 0x00000004062d7210 */ /* 0x000fc80007ffe0ff */
[C---:B------:R-:W-:Y:S01]  /*1eb0*/  IADD3 R31, PT, PT, R45.reuse, R4, RZ ;  /* 0x000000042d1f7210 */ /* 0x040fe20007ffe0ff */
[----:B-----5:R-:W-:Y:S01]  /*1ec0*/  DFMA R12, R20, R32, R36 ;  /* 0x00000020140c722b */ /* 0x020fe20000000024 */
[----:B------:R-:W-:-:S04]  /*1ed0*/  IMAD.WIDE.U32 R32, R45, 0x8, R28 ;  /* 0x000000082d207825 */ /* 0x000fc800078e001c */
[C---:B------:R-:W-:Y:S01]  /*1ee0*/  IMAD.IADD R37, R31.reuse, 0x1, R4 ;  /* 0x000000011f257824 */ /* 0x040fe200078e0204 */
[----:B------:R-:W-:Y:S01]  /*1ef0*/  IADD3 R32, P1, PT, R32, UR8, RZ ;  /* 0x0000000820207c10 */ /* 0x000fe2000ff3e0ff */
[----:B------:R-:W-:-:S03]  /*1f00*/  IMAD.WIDE.U32 R30, R31, 0x8, R28 ;  /* 0x000000081f1e7825 */ /* 0x000fc600078e001c */
[----:B------:R-:W-:Y:S02]  /*1f10*/  IADD3 R36, PT, PT, R37, R4, RZ ;  /* 0x0000000425247210 */ /* 0x000fe40007ffe0ff */
[----:B------:R-:W-:Y:S02]  /*1f20*/  IADD3.X R33, PT, PT, R33, UR9, RZ, P1, !PT ;  /* 0x0000000921217c10 */ /* 0x000fe40008ffe4ff */
[----:B------:R-:W-:-:S04]  /*1f30*/  IADD3 R30, P1, PT, R30, UR8, RZ ;  /* 0x000000081e1e7c10 */ /* 0x000fc8000ff3e0ff */
[----:B------:R-:W-:Y:S01]  /*1f40*/  IADD3.X R31, PT, PT, R31, UR9, RZ, P1, !PT ;  /* 0x000000091f1f7c10 */ /* 0x000fe20008ffe4ff */
[----:B------:R-:W3:Y:S05]  /*1f50*/  LDG.E.64 R32, desc[UR6][R32.64] ;  /* 0x0000000620207981 */ /* 0x000eea000c1e1b00 */
[----:B------:R-:W4:Y:S01]  /*1f60*/  LDG.E.64 R30, desc[UR6][R30.64] ;  /* 0x000000061e1e7981 */ /* 0x000f22000c1e1b00 */
[----:B--2---:R-:W-:Y:S01]  /*1f70*/  DFMA R22, R20, R18, R22 ;  /* 0x000000121416722b */ /* 0x004fe20000000016 */
[----:B------:R-:W-:-:S04]  /*1f80*/  IMAD.WIDE.U32 R18, R37, 0x8, R28 ;  /* 0x0000000825127825 */ /* 0x000fc800078e001c */
[----:B------:R-:W-:Y:S01]  /*1f90*/  IMAD.WIDE.U32 R36, R36, 0x8, R28 ;  /* 0x0000000824247825 */ /* 0x000fe200078e001c */
[----:B------:R-:W-:-:S04]  /*1fa0*/  IADD3 R28, P1, PT, R18, UR8, RZ ;  /* 0x00000008121c7c10 */ /* 0x000fc8000ff3e0ff */
[----:B------:R-:W-:Y:S02]  /*1fb0*/  IADD3.X R29, PT, PT, R19, UR9, RZ, P1, !PT ;  /* 0x00000009131d7c10 */ /* 0x000fe40008ffe4ff */
[----:B------:R-:W-:-:S04]  /*1fc0*/  IADD3 R18, P1, PT, R36, UR8, RZ ;  /* 0x0000000824127c10 */ /* 0x000fc8000ff3e0ff */
[----:B------:R-:W-:Y:S01]  /*1fd0*/  IADD3.X R19, PT, PT, R37, UR9, RZ, P1, !PT ;  /* 0x0000000925137c10 */ /* 0x000fe20008ffe4ff */
[----:B------:R-:W2:Y:S05]  /*1fe0*/  LDG.E.64 R28, desc[UR6][R28.64] ;  /* 0x000000061c1c7981 */ /* 0x000eaa000c1e1b00 */
[----:B------:R-:W5:Y:S01]  /*1ff0*/  LDG.E.64 R18, desc[UR6][R18.64] ;  /* 0x0000000612127981 */ /* 0x000f62000c1e1b00 */
[----:B------:R-:W-:-:S04]  /*2000*/  IADD3 R0, PT, PT, R0, 0x2, RZ ;  /* 0x0000000200007810 */ /* 0x000fc80007ffe0ff */
[----:B------:R-:W-:Y:S01]  /*2010*/  ISETP.NE.AND P1, PT, R0, RZ, PT ;  /* 0x000000ff0000720c */ /* 0x000fe20003f25270 */
[----:B------:R-:W-:Y:S01]  /*2020*/  UIADD3 UR8, UP0, UPT, UR8, 0x10, URZ ;  /* 0x0000001008087890 */ /* 0x000fe2000ff1e0ff */
[----:B---3--:R-:W-:-:S03]  /*2030*/  DFMA R24, R20, R32, R24 ;  /* 0x000000201418722b */ /* 0x008fc60000000018 */
[----:B------:R-:W-:Y:S01]  /*2040*/  UIADD3.X UR9, UPT, UPT, URZ, UR9, URZ, UP0, !UPT ;  /* 0x00000009ff097290 */ /* 0x000fe200087fe4ff */
[----:B----4-:R-:W-:Y:S01]  /*2050*/  DFMA R26, R20, R30, R26 ;  /* 0x0000001e141a722b */ /* 0x010fe2000000001a */
[----:B------:R-:W-:Y:S01]  /*2060*/  IMAD R5, R35, 0x2, R5 ;  /* 0x0000000223057824 */ /* 0x000fe200078e0205 */
[----:B------:R-:W-:Y:S01]  /*2070*/  IADD3 R39, PT, PT, R39, 0x2, RZ ;  /* 0x0000000227277810 */ /* 0x000fe20007ffe0ff */
[----:B------:R-:W-:Y:S01]  /*2080*/  VIADD R38, R38, 0x2 ;  /* 0x0000000226267836 */ /* 0x000fe20000000000 */
[----:B------:R-:W-:Y:S02]  /*2090*/  IADD3 R34, PT, PT, R34, 0x2, RZ ;  /* 0x0000000222227810 */ /* 0x000fe40007ffe0ff */
[----:B------:R-:W-:Y:S02]  /*20a0*/  IADD3 R43, PT, PT, R43, 0x2, RZ ;  /* 0x000000022b2b7810 */ /* 0x000fe40007ffe0ff */
[----:B------:R-:W-:Y:S02]  /*20b0*/  IADD3 R40, PT, PT, R40, 0x2, RZ ;  /* 0x0000000228287810 */ /* 0x000fe40007ffe0ff */
[----:B------:R-:W-:-:S02]  /*20c0*/  IADD3 R41, PT, PT, R41, 0x2, RZ ;  /* 0x0000000229297810 */ /* 0x000fc40007ffe0ff */
[----:B------:R-:W-:Y:S01]  /*20d0*/  IADD3 R42, PT, PT, R42, 0x2, RZ ;  /* 0x000000022a2a7810 */ /* 0x000fe20007ffe0ff */
[C---:B--2---:R-:W-:Y:S02]  /*20e0*/  DFMA R14, R20.reuse, R28, R14 ;  /* 0x0000001c140e722b */ /* 0x044fe4000000000e */
[----:B-----5:R-:W-:Y:S01]  /*20f0*/  DFMA R16, R20, R18, R16 ;  /* 0x000000121410722b */ /* 0x020fe20000000010 */
[----:B------:R-:W-:Y:S10]  /*2100*/  @P1 BRA `(.L_x_34) ;  /* 0xfffffff800ac1947 */ /* 0x000ff4000383ffff */
.L_x_33:
[----:B------:R-:W-:Y:S05]  /*2110*/  @P0 BRA `(.L_x_32) ;  /* 0x0000000000980947 */ /* 0x000fea0003800000 */
[----:B------:R-:W-:Y:S01]  /*2120*/  IMAD R0, R3, R4, RZ ;  /* 0x0000000403007224 */ /* 0x000fe200078e02ff */
[----:B------:R-:W1:Y:S03]  /*2130*/  LDC.64 R32, c[0x0][0x398] ;  /* 0x0000e600ff207b82 */ /* 0x000e660000000a00 */
[----:B------:R-:W-:Y:S02]  /*2140*/  IMAD.IADD R39, R0, 0x1, R7 ;  /* 0x0000000100277824 */ /* 0x000fe400078e0207 */
[----:B------:R-:W-:-:S03]  /*2150*/  IMAD R7, R7, R35, R2 ;  /* 0x0000002307077224 */ /* 0x000fc600078e0202 */
[-C--:B------:R-:W-:Y:S01]  /*2160*/  IADD3 R19, PT, PT, R39, R4.reuse, RZ ;  /* 0x0000000427137210 */ /* 0x080fe20007ffe0ff */
[----:B------:R-:W2:Y:S03]  /*2170*/  LDC.64 R36, c[0x0][0x390] ;  /* 0x0000e400ff247b82 */ /* 0x000ea60000000a00 */
[----:B------:R-:W-:-:S04]  /*2180*/  IADD3 R5, PT, PT, R19, R4, RZ ;  /* 0x0000000413057210 */ /* 0x000fc80007ffe0ff */
[----:B------:R-:W-:-:S05]  /*2190*/  IADD3 R21, PT, PT, R5, R4, RZ ;  /* 0x0000000405157210 */ /* 0x000fca0007ffe0ff */
[----:B------:R-:W-:Y:S02]  /*21a0*/  IMAD.IADD R29, R21, 0x1, R4 ;  /* 0x00000001151d7824 */ /* 0x000fe400078e0204 */
[----:B-1----:R-:W-:-:S03]  /*21b0*/  IMAD.WIDE R32, R7, 0x8, R32 ;  /* 0x0000000807207825 */ /* 0x002fc600078e0220 */
[----:B------:R-:W-:-:S04]  /*21c0*/  IADD3 R31, PT, PT, R29, R4, RZ ;  /* 0x000000041d1f7210 */ /* 0x000fc80007ffe0ff */
[-C--:B------:R-:W-:Y:S01]  /*21d0*/  IADD3 R41, PT, PT, R31, R4.reuse, RZ ;  /* 0x000000041f297210 */ /* 0x080fe20007ffe0ff */
[----:B0-----:R-:W3:Y:S01]  /*21e0*/  LDG.E.64 R32, desc[UR6][R32.64] ;  /* 0x0000000620207981 */ /* 0x001ee2000c1e1b00 */
[--C-:B--2---:R-:W-:Y:S02]  /*21f0*/  IMAD.WIDE.U32 R6, R5, 0x8, R36.reuse ;  /* 0x0000000805067825 */ /* 0x104fe400078e0024 */
[----:B------:R-:W-:Y:S02]  /*2200*/  IADD3 R43, PT, PT, R41, R4, RZ ;  /* 0x00000004292b7210 */ /* 0x000fe40007ffe0ff */
[--C-:B------:R-:W-:Y:S02]  /*2210*/  IMAD.WIDE.U32 R4, R21, 0x8, R36.reuse ;  /* 0x0000000815047825 */ /* 0x100fe400078e0024 */
[----:B------:R-:W3:Y:S02]  /*2220*/  LDG.E.64 R6, desc[UR6][R6.64] ;  /* 0x0000000606067981 */ /* 0x000ee4000c1e1b00 */
[----:B------:R-:W-:-:S02]  /*2230*/  IMAD.WIDE.U32 R20, R29, 0x8, R36 ;  /* 0x000000081d147825 */ /* 0x000fc400078e0024 */
[----:B------:R-:W2:Y:S02]  /*2240*/  LDG.E.64 R4, desc[UR6][R4.64] ;  /* 0x0000000604047981 */ /* 0x000ea4000c1e1b00 */
[--C-:B------:R-:W-:Y:S02]  /*2250*/  IMAD.WIDE.U32 R28, R31, 0x8, R36.reuse ;  /* 0x000000081f1c7825 */ /* 0x100fe400078e0024 */
[----:B------:R-:W4:Y:S02]  /*2260*/  LDG.E.64 R20, desc[UR6][R20.64] ;  /* 0x0000000614147981 */ /* 0x000f24000c1e1b00 */
[--C-:B------:R-:W-:Y:S02]  /*2270*/  IMAD.WIDE.U32 R38, R39, 0x8, R36.reuse ;  /* 0x0000000827267825 */ /* 0x100fe400078e0024 */
[----:B------:R-:W5:Y:S02]  /*2280*/  LDG.E.64 R28, desc[UR6][R28.64] ;  /* 0x000000061c1c7981 */ /* 0x000f64000c1e1b00 */
[----:B------:R-:W-:-:S02]  /*2290*/  IMAD.WIDE.U32 R18, R19, 0x8, R36 ;  /* 0x0000000813127825 */ /* 0x000fc400078e0024 */
[----:B------:R-:W5:Y:S02]  /*22a0*/  LDG.E.64 R38, desc[UR6][R38.64] ;  /* 0x0000000626267981 */ /* 0x000f64000c1e1b00 */
[--C-:B------:R-:W-:Y:S02]  /*22b0*/  IMAD.WIDE.U32 R30, R41, 0x8, R36.reuse ;  /* 0x00000008291e7825 */ /* 0x100fe400078e0024 */
[----:B------:R-:W5:Y:S02]  /*22c0*/  LDG.E.64 R18, desc[UR6][R18.64] ;  /* 0x0000000612127981 */ /* 0x000f64000c1e1b00 */
[----:B------:R-:W-:Y:S02]  /*22d0*/  IMAD.WIDE.U32 R36, R43, 0x8, R36 ;  /* 0x000000082b247825 */ /* 0x000fe400078e0024 */
[----:B------:R-:W5:Y:S04]  /*22e0*/  LDG.E.64 R30, desc[UR6][R30.64] ;  /* 0x000000061e1e7981 */ /* 0x000f68000c1e1b00 */
[----:B------:R-:W5:Y:S01]  /*22f0*/  LDG.E.64 R36, desc[UR6][R36.64] ;  /* 0x0000000624247981 */ /* 0x000f62000c1e1b00 */
[----:B---3--:R-:W-:-:S02]  /*2300*/  DFMA R12, R32, R6, R12 ;  /* 0x00000006200c722b */ /* 0x008fc4000000000c */
[C---:B--2---:R-:W-:Y:S02]  /*2310*/  DFMA R22, R32.reuse, R4, R22 ;  /* 0x000000042016722b */ /* 0x044fe40000000016 */
[C---:B----4-:R-:W-:Y:S02]  /*2320*/  DFMA R24, R32.reuse, R20, R24 ;  /* 0x000000142018722b */ /* 0x050fe40000000018 */
[C---:B-----5:R-:W-:Y:S02]  /*2330*/  DFMA R26, R32.reuse, R28, R26 ;  /* 0x0000001c201a722b */ /* 0x060fe4000000001a */
[C---:B------:R-:W-:Y:S02]  /*2340*/  DFMA R8, R32.reuse, R38, R8 ;  /* 0x000000262008722b */ /* 0x040fe40000000008 */
[C---:B------:R-:W-:Y:S02]  /*2350*/  DFMA R10, R32.reuse, R18, R10 ;  /* 0x00000012200a722b */ /* 0x040fe4000000000a */
[----:B------:R-:W-:-:S02]  /*2360*/  DFMA R14, R32, R30, R14 ;  /* 0x0000001e200e722b */ /* 0x000fc4000000000e */
[----:B------:R-:W-:-:S11]  /*2370*/  DFMA R16, R32, R36, R16 ;  /* 0x000000242010722b */ /* 0x000fd60000000010 */
.L_x_32:
[----:B------:R-:W1:Y:S01]  /*2380*/  LDC.64 R4, c[0x0][0x3a0] ;  /* 0x0000e800ff047b82 */ /* 0x000e620000000a00 */
[----:B------:R-:W-:-:S04]  /*2390*/  IMAD R3, R3, R35, R2 ;  /* 0x0000002303037224 */ /* 0x000fc800078e0202 */
[----:B-1----:R-:W-:-:S05]  /*23a0*/  IMAD.WIDE R2, R3, 0x8, R4 ;  /* 0x0000000803027825 */ /* 0x002fca00078e0204 */
[----:B0-----:R-:W-:Y:S01]  /*23b0*/  STG.E.64 desc[UR6][R2.64], R8 ;  /* 0x0000000802007986 */ /* 0x001fe2000c101b06 */
[----:B------:R-:W-:-:S05]  /*23c0*/  IMAD.WIDE R4, R35, 0x8, R2 ;  /* 0x0000000823047825 */ /* 0x000fca00078e0202 */
[----:B------:R-:W-:Y:S01]  /*23d0*/  STG.E.64 desc[UR6][R4.64], R10 ;  /* 0x0000000a04007986 */ /* 0x000fe2000c101b06 */
        /* <DEDUP_REMOVED lines=12> */
[----:B------:R-:W-:Y:S05]  /*24a0*/  EXIT ;  /* 0x000000000000794d */ /* 0x000fea0003800000 */
.L_x_35:
        /* <DEDUP_REMOVED lines=13> */
.L_x_68:


//--------------------- .text._Z17matmult_gpu3_kerniiiPdS_S_ --------------------------
	.section	.text._Z17matmult_gpu3_kerniiiPdS_S_,"ax",@progbits
	.align	128
        .global         _Z17matmult_gpu3_kerniiiPdS_S_
        .type           _Z17matmult_gpu3_kerniiiPdS_S_,@function
        .size           _Z17matmult_gpu3_kerniiiPdS_S_,(.L_x_69 - _Z17matmult_gpu3_kerniiiPdS_S_)
        .other          _Z17matmult_gpu3_kerniiiPdS_S_,@"STO_CUDA_ENTRY STV_DEFAULT"
_Z17matmult_gpu3_kerniiiPdS_S_:
.text._Z17matmult_gpu3_kerniiiPdS_S_:
[----:B------:R-:W-:Y:S01]  /*0000*/  LDC R1, c[0x0][0x37c] ;  /* 0x0000df00ff017b82 */ /* 0x000fe20000000800 */
[----:B------:R-:W0:Y:S01]  /*0010*/  S2R R2, SR_TID.X ;  /* 0x0000000000027919 */ /* 0x000e220000002100 */
[----:B------:R-:W0:Y:S06]  /*0020*/  LDCU UR4, c[0x0][0x360] ;  /* 0x00006c00ff0477ac */ /* 0x000e2c0008000800 */
[----:B------:R-:W1:Y:S01]  /*0030*/  LDC.64 R4, c[0x0][0x380] ;  /* 0x0000e000ff047b82 */ /* 0x000e620000000a00 */
[----:B------:R-:W0:Y:S01]  /*0040*/  S2R R3, SR_CTAID.X ;  /* 0x0000000000037919 */ /* 0x000e220000002500 */
[----:B------:R-:W2:Y:S01]  /*0050*/  LDCU UR5, c[0x0][0x364] ;  /* 0x00006c80ff0577ac */ /* 0x000ea20008000800 */
[----:B------:R-:W2:Y:S01]  /*0060*/  S2R R0, SR_TID.Y ;  /* 0x0000000000007919 */ /* 0x000ea20000002200 */
[----:B------:R-:W2:Y:S01]  /*0070*/  S2R R7, SR_CTAID.Y ;  /* 0x0000000000077919 */ /* 0x000ea20000002600 */
[----:B0-----:R-:W-:-:S05]  /*0080*/  IMAD R2, R3, UR4, R2 ;  /* 0x0000000403027c24 */ /* 0x001fca000f8e0202 */
[----:B-1----:R-:W-:Y:S01]  /*0090*/  ISETP.GE.AND P0, PT, R2, R5, PT ;  /* 0x000000050200720c */ /* 0x002fe20003f06270 */
[----:B--2---:R-:W-:-:S05]  /*00a0*/  IMAD R0, R7, UR5, R0 ;  /* 0x0000000507007c24 */ /* 0x004fca000f8e0200 */
[----:B------:R-:W-:-:S04]  /*00b0*/  SHF.L.U32 R0, R0, 0x1, RZ ;  /* 0x0000000100007819 */ /* 0x000fc800000006ff */
[----:B------:R-:W-:-:S13]  /*00c0*/  ISETP.GE.OR P0, PT, R0, R4, P0 ;  /* 0x000000040000720c */ /* 0x000fda0000706670 */
[----:B------:R-:W-:Y:S05]  /*00d0*/  @P0 EXIT ;  /* 0x000000000000094d */ /* 0x000fea0003800000 */
[----:B------:R-:W-:Y:S01]  /*00e0*/  IMAD.IADD R4, R4, 0x1, -R0 ;  /* 0x0000000104047824 */ /* 0x000fe200078e0a00 */
[----:B------:R-:W0:Y:S04]  /*00f0*/  LDCU.64 UR4, c[0x0][0x358] ;  /* 0x00006b00ff0477ac */ /* 0x000e280008000a00 */
[----:B------:R-:W-:-:S13]  /*0100*/  ISETP.GT.AND P0, PT, R4, 0x1, PT ;  /* 0x000000010400780c */ /* 0x000fda0003f04270 */
[----:B------:R-:W-:Y:S05]  /*0110*/  @P0 BRA `(.L_x_36) ;  /* 0x0000000400fc0947 */ /* 0x000fea0003800000 */
[----:B------:R-:W1:Y:S01]  /*0120*/  LDC R3, c[0x0][0x388] ;  /* 0x0000e200ff037b82 */ /* 0x000e620000000800 */
[----:B------:R-:W-:Y:S02]  /*0130*/  CS2R R16, SRZ ;  /* 0x0000000000107805 */ /* 0x000fe4000001ff00 */
[----:B-1----:R-:W-:-:S13]  /*0140*/  ISETP.GE.AND P0, PT, R3, 0x1, PT ;  /* 0x000000010300780c */ /* 0x002fda0003f06270 */
[----:B------:R-:W-:Y:S05]  /*0150*/  @!P0 BRA `(.L_x_37) ;  /* 0x0000000400d88947 */ /* 0x000fea0003800000 */
[C---:B------:R-:W-:Y:S01]  /*0160*/  ISETP.GE.U32.AND P1, PT, R3.reuse, 0x8, PT ;  /* 0x000000080300780c */ /* 0x040fe20003f26070 */
[----:B------:R-:W-:Y:S01]  /*0170*/  HFMA2 R7, -RZ, RZ, 0, 0 ;  /* 0x00000000ff077431 */ /* 0x000fe200000001ff */
[----:B------:R-:W-:Y:S01]  /*0180*/  LOP3.LUT R4, R3, 0x7, RZ, 0xc0, !PT ;  /* 0x0000000703047812 */ /* 0x000fe200078ec0ff */
[----:B------:R-:W-:Y:S01]  /*0190*/  IMAD R6, R0, R3, RZ ;  /* 0x0000000300067224 */ /* 0x000fe200078e02ff */
[----:B------:R-:W-:Y:S02]  /*01a0*/  CS2R R16, SRZ ;  /* 0x0000000000107805 */ /* 0x000fe4000001ff00 */
[----:B------:R-:W-:-:S07]  /*01b0*/  ISETP.NE.AND P0, PT, R4, RZ, PT ;  /* 0x000000ff0400720c */ /* 0x000fce0003f05270 */
[----:B------:R-:W-:Y:S06]  /*01c0*/  @!P1 BRA `(.L_x_38) ;  /* 0x0000000000bc9947 */ /* 0x000fec0003800000 */
[----:B------:R-:W1:Y:S01]  /*01d0*/  LDC.64 R8, c[0x0][0x390] ;  /* 0x0000e400ff087b82 */ /* 0x000e620000000a00 */
[----:B------:R-:W-:Y:S01]  /*01e0*/  LOP3.LUT R7, R3, 0x7ffffff8, RZ, 0xc0, !PT ;  /* 0x7ffffff803077812 */ /* 0x000fe200078ec0ff */
[----:B------:R-:W-:Y:S01]  /*01f0*/  IMAD.MOV.U32 R36, RZ, RZ, R2 ;  /* 0x000000ffff247224 */ /* 0x000fe200078e0002 */
[----:B------:R-:W-:-:S03]  /*0200*/  CS2R R16, SRZ ;  /* 0x0000000000107805 */ /* 0x000fc6000001ff00 */
[----:B------:R-:W-:Y:S02]  /*0210*/  IMAD.MOV R34, RZ, RZ, -R7 ;  /* 0x000000ffff227224 */ /* 0x000fe400078e0a07 */
[----:B-1----:R-:W-:-:S03]  /*0220*/  IMAD.WIDE.U32 R8, R6, 0x8, R8 ;  /* 0x0000000806087825 */ /* 0x002fc600078e0008 */
[----:B------:R-:W-:-:S04]  /*0230*/  IADD3 R8, P1, PT, R8, 0x20, RZ ;  /* 0x0000002008087810 */ /* 0x000fc80007f3e0ff */
[----:B------:R-:W-:-:S09]  /*0240*/  IADD3.X R9, PT, PT, RZ, R9, RZ, P1, !PT ;  /* 0x00000009ff097210 */ /* 0x000fd20000ffe4ff */
.L_x_39:
[----:B------:R-:W1:Y:S01]  /*0250*/  LDC.64 R32, c[0x0][0x398] ;  /* 0x0000e600ff207b82 */ /* 0x000e620000000a00 */
[----:B0-----:R-:W2:Y:S04]  /*0260*/  LDG.E.64 R14, desc[UR4][R8.64+-0x20] ;  /* 0xffffe004080e7981 */ /* 0x001ea8000c1e1b00 */
[----:B------:R-:W3:Y:S04]  /*0270*/  LDG.E.64 R18, desc[UR4][R8.64+-0x18] ;  /* 0xffffe80408127981 */ /* 0x000ee8000c1e1b00 */
[----:B------:R-:W4:Y:S04]  /*0280*/  LDG.E.64 R24, desc[UR4][R8.64+-0x10] ;  /* 0xfffff00408187981 */ /* 0x000f28000c1e1b00 */
[----:B------:R-:W5:Y:S01]  /*0290*/  LDG.E.64 R10, desc[UR4][R8.64+-0x8] ;  /* 0xfffff804080a7981 */ /* 0x000f62000c1e1b00 */
[----:B-1----:R-:W-:-:S05]  /*02a0*/  IMAD.WIDE R32, R36, 0x8, R32 ;  /* 0x0000000824207825 */ /* 0x002fca00078e0220 */
[----:B------:R0:W2:Y:S02]  /*02b0*/  LDG.E.64 R20, desc[UR4][R32.64] ;  /* 0x0000000420147981 */ /* 0x0000a4000c1e1b00 */
[----:B0-----:R-:W-:-:S05]  /*02c0*/  IMAD.WIDE R32, R5, 0x8, R32 ;  /* 0x0000000805207825 */ /* 0x001fca00078e0220 */
[----:B------:R-:W3:Y:S01]  /*02d0*/  LDG.E.64 R26, desc[UR4][R32.64] ;  /* 0x00000004201a7981 */ /* 0x000ee2000c1e1b00 */
[----:B------:R-:W-:-:S05]  /*02e0*/  IMAD.WIDE R28, R5, 0x8, R32 ;  /* 0x00000008051c7825 */ /* 0x000fca00078e0220 */
[----:B------:R0:W4:Y:S02]  /*02f0*/  LDG.E.64 R22, desc[UR4][R28.64] ;  /* 0x000000041c167981 */ /* 0x000124000c1e1b00 */
[----:B0-----:R-:W-:-:S05]  /*0300*/  IMAD.WIDE R28, R5, 0x8, R28 ;  /* 0x00000008051c7825 */ /* 0x001fca00078e021c */
[----:B------:R-:W5:Y:S01]  /*0310*/  LDG.E.64 R12, desc[UR4][R28.64] ;  /* 0x000000041c0c7981 */ /* 0x000f62000c1e1b00 */
[----:B------:R-:W-:-:S04]  /*0320*/  IMAD.WIDE R30, R5, 0x8, R28 ;  /* 0x00000008051e7825 */ /* 0x000fc800078e021c */
[----:B------:R-:W-:Y:S01]  /*0330*/  IMAD.WIDE R32, R5, 0x8, R30 ;  /* 0x0000000805207825 */ /* 0x000fe200078e021e */
[----:B--2---:R-:W-:Y:S01]  /*0340*/  DFMA R20, R14, R20, R16 ;  /* 0x000000140e14722b */ /* 0x004fe20000000010 */
[----:B------:R-:W2:Y:S04]  /*0350*/  LDG.E.64 R14, desc[UR4][R8.64] ;  /* 0x00000004080e7981 */ /* 0x000ea8000c1e1b00 */
[----:B------:R-:W2:Y:S03]  /*0360*/  LDG.E.64 R16, desc[UR4][R30.64] ;  /* 0x000000041e107981 */ /* 0x000ea6000c1e1b00 */
[----:B---3--:R-:W-:Y:S01]  /*0370*/  DFMA R26, R18, R26, R20 ;  /* 0x0000001a121a722b */ /* 0x008fe20000000014 */
[----:B------:R-:W3:Y:S04]  /*0380*/  LDG.E.64 R30, desc[UR4][R8.64+0x18] ;  /* 0x00001804081e7981 */ /* 0x000ee8000c1e1b00 */
[----:B------:R-:W3:Y:S04]  /*0390*/  LDG.E.64 R18, desc[UR4][R8.64+0x8] ;  /* 0x0000080408127981 */ /* 0x000ee8000c1e1b00 */
[----:B------:R0:W3:Y:S01]  /*03a0*/  LDG.E.64 R20, desc[UR4][R32.64] ;  /* 0x0000000420147981 */ /* 0x0000e2000c1e1b00 */
[----:B----4-:R-:W-:-:S03]  /*03b0*/  DFMA R22, R24, R22, R26 ;  /* 0x000000161816722b */ /* 0x010fc6000000001a */
[----:B------:R1:W4:Y:S01]  /*03c0*/  LDG.E.64 R24, desc[UR4][R8.64+0x10] ;  /* 0x0000100408187981 */ /* 0x000322000c1e1b00 */
[----:B0-----:R-:W-:-:S05]  /*03d0*/  IMAD.WIDE R32, R5, 0x8, R32 ;  /* 0x0000000805207825 */ /* 0x001fca00078e0220 */
[----:B------:R-:W4:Y:S01]  /*03e0*/  LDG.E.64 R26, desc[UR4][R32.64] ;  /* 0x00000004201a7981 */ /* 0x000f22000c1e1b00 */
[----:B------:R-:W-:-:S06]  /*03f0*/  IMAD.WIDE R28, R5, 0x8, R32 ;  /* 0x00000008051c7825 */ /* 0x000fcc00078e0220 */
[----:B------:R-:W4:Y:S01]  /*0400*/  LDG.E.64 R28, desc[UR4][R28.64] ;  /* 0x000000041c1c7981 */ /* 0x000f22000c1e1b00 */
[----:B-----5:R-:W-:Y:S01]  /*0410*/  DFMA R10, R10, R12, R22 ;  /* 0x0000000c0a0a722b */ /* 0x020fe20000000016 */
[----:B------:R-:W-:-:S04]  /*0420*/  IADD3 R34, PT, PT, R34, 0x8, RZ ;  /* 0x0000000822227810 */ /* 0x000fc80007ffe0ff */
[----:B------:R-:W-:Y:S02]  /*0430*/  ISETP.NE.AND P1, PT, R34, RZ, PT ;  /* 0x000000ff2200720c */ /* 0x000fe40003f25270 */
[----:B-1----:R-:W-:Y:S02]  /*0440*/  IADD3 R8, P2, PT, R8, 0x40, RZ ;  /* 0x0000004008087810 */ /* 0x002fe40007f5e0ff */
[----:B------:R-:W-:-:S03]  /*0450*/  LEA R36, R5, R36, 0x3 ;  /* 0x0000002405247211 */ /* 0x000fc600078e18ff */
[----:B------:R-:W-:Y:S01]  /*0460*/  IMAD.X R9, RZ, RZ, R9, P2 ;  /* 0x000000ffff097224 */ /* 0x000fe200010e0609 */
[----:B--2---:R-:W-:-:S08]  /*0470*/  DFMA R10, R14, R16, R10 ;  /* 0x000000100e0a722b */ /* 0x004fd0000000000a */
[----:B---3--:R-:W-:-:S08]  /*0480*/  DFMA R10, R18, R20, R10 ;  /* 0x00000014120a722b */ /* 0x008fd0000000000a */
[----:B----4-:R-:W-:-:S08]  /*0490*/  DFMA R10, R24, R26, R10 ;  /* 0x0000001a180a722b */ /* 0x010fd0000000000a */
[----:B------:R-:W-:Y:S01]  /*04a0*/  DFMA R16, R30, R28, R10 ;  /* 0x0000001c1e10722b */ /* 0x000fe2000000000a */
[----:B------:R-:W-:Y:S10]  /*04b0*/  @P1 BRA `(.L_x_39) ;  /* 0xfffffffc00641947 */ /* 0x000ff4000383ffff */
.L_x_38:
[----:B------:R-:W-:Y:S05]  /*04c0*/  @!P0 BRA `(.L_x_37) ;  /* 0x0000000000fc8947 */ /* 0x000fea0003800000 */
[----:B------:R-:W-:Y:S02]  /*04d0*/  ISETP.GE.U32.AND P1, PT, R4, 0x4, PT ;  /* 0x000000040400780c */ /* 0x000fe40003f26070 */
[----:B------:R-:W-:-:S04]  /*04e0*/  LOP3.LUT R32, R3, 0x3, RZ, 0xc0, !PT ;  /* 0x0000000303207812 */ /* 0x000fc800078ec0ff */
[----:B------:R-:W-:-:S07]  /*04f0*/  ISETP.NE.AND P0, PT, R32, RZ, PT ;  /* 0x000000ff2000720c */ /* 0x000fce0003f05270 */
[----:B------:R-:W-:Y:S06]  /*0500*/  @!P1 BRA `(.L_x_40) ;  /* 0x00000000006c9947 */ /* 0x000fec0003800000 */
[----:B------:R-:W1:Y:S01]  /*0510*/  LDC.64 R8, c[0x0][0x390] ;  /* 0x0000e400ff087b82 */ /* 0x000e620000000a00 */
[----:B------:R-:W2:Y:S01]  /*0520*/  LDCU.64 UR6, c[0x0][0x390] ;  /* 0x00007200ff0677ac */ /* 0x000ea20008000a00 */
[C---:B------:R-:W-:Y:S01]  /*0530*/  IMAD.IADD R11, R6.reuse, 0x1, R7 ;  /* 0x00000001060b7824 */ /* 0x040fe200078e0207 */
[----:B------:R-:W-:Y:S01]  /*0540*/  IADD3 R4, P1, PT, R6, R7, RZ ;  /* 0x0000000706047210 */ /* 0x000fe20007f3e0ff */
[----:B------:R-:W-:-:S04]  /*0550*/  IMAD R13, R7, R5, R2 ;  /* 0x00000005070d7224 */ /* 0x000fc800078e0202 */
[----:B------:R-:W3:Y:S01]  /*0560*/  LDC.64 R28, c[0x0][0x398] ;  /* 0x0000e600ff1c7b82 */ /* 0x000ee20000000a00 */
[----:B-1----:R-:W-:-:S06]  /*0570*/  IMAD.WIDE.U32 R8, R11, 0x8, R8 ;  /* 0x000000080b087825 */ /* 0x002fcc00078e0008 */
[----:B0-----:R-:W4:Y:S01]  /*0580*/  LDG.E.64 R8, desc[UR4][R8.64] ;  /* 0x0000000408087981 */ /* 0x001f22000c1e1b00 */
[----:B---3--:R-:W-:Y:S01]  /*0590*/  IMAD.WIDE R28, R13, 0x8, R28 ;  /* 0x000000080d1c7825 */ /* 0x008fe200078e021c */
[----:B------:R-:W-:Y:S02]  /*05a0*/  IADD3.X R13, PT, PT, RZ, RZ, RZ, P1, !PT ;  /* 0x000000ffff0d7210 */ /* 0x000fe40000ffe4ff */
[C---:B--2---:R-:W-:Y:S02]  /*05b0*/  LEA R22, P1, R4.reuse, UR6, 0x3 ;  /* 0x0000000604167c11 */ /* 0x044fe4000f8218ff */
[----:B------:R-:W4:Y:S01]  /*05c0*/  LDG.E.64 R10, desc[UR4][R28.64] ;  /* 0x000000041c0a7981 */ /* 0x000f22000c1e1b00 */
[----:B------:R-:W-:Y:S01]  /*05d0*/  IMAD.WIDE R30, R5, 0x8, R28 ;  /* 0x00000008051e7825 */ /* 0x000fe200078e021c */
[----:B------:R-:W-:-:S04]  /*05e0*/  LEA.HI.X R23, R4, UR7, R13, 0x3, P1 ;  /* 0x0000000704177c11 */ /* 0x000fc800088f1c0d */
[----:B------:R-:W2:Y:S01]  /*05f0*/  LDG.E.64 R12, desc[UR4][R30.64] ;  /* 0x000000041e0c7981 */ /* 0x000ea2000c1e1b00 */
[----:B------:R-:W-:-:S03]  /*0600*/  IMAD.WIDE R34, R5, 0x8, R30 ;  /* 0x0000000805227825 */ /* 0x000fc600078e021e */
[----:B------:R-:W2:Y:S04]  /*0610*/  LDG.E.64 R14, desc[UR4][R22.64+0x8] ;  /* 0x00000804160e7981 */ /* 0x000ea8000c1e1b00 */
[----:B------:R-:W3:Y:S01]  /*0620*/  LDG.E.64 R18, desc[UR4][R22.64+0x10] ;  /* 0x0000100416127981 */ /* 0x000ee2000c1e1b00 */
[----:B------:R-:W-:-:S03]  /*0630*/  IMAD.WIDE R26, R5, 0x8, R34 ;  /* 0x00000008051a7825 */ /* 0x000fc600078e0222 */
[----:B------:R-:W3:Y:S04]  /*0640*/  LDG.E.64 R20, desc[UR4][R34.64] ;  /* 0x0000000422147981 */ /* 0x000ee8000c1e1b00 */
[----:B------:R-:W5:Y:S04]  /*0650*/  LDG.E.64 R24, desc[UR4][R22.64+0x18] ;  /* 0x0000180416187981 */ /* 0x000f68000c1e1b00 */
[----:B------:R-:W5:Y:S01]  /*0660*/  LDG.E.64 R26, desc[UR4][R26.64] ;  /* 0x000000041a1a7981 */ /* 0x000f62000c1e1b00 */
[----:B------:R-:W-:Y:S01]  /*0670*/  VIADD R7, R7, 0x4 ;  /* 0x0000000407077836 */ /* 0x000fe20000000000 */
[----:B----4-:R-:W-:-:S08]  /*0680*/  DFMA R8, R8, R10, R16 ;  /* 0x0000000a0808722b */ /* 0x010fd00000000010 */
[----:B--2---:R-:W-:-:S08]  /*0690*/  DFMA R8, R14, R12, R8 ;  /* 0x0000000c0e08722b */ /* 0x004fd00000000008 */
[----:B---3--:R-:W-:-:S08]  /*06a0*/  DFMA R8, R18, R20, R8 ;  /* 0x000000141208722b */ /* 0x008fd00000000008 */
[----:B-----5:R-:W-:-:S11]  /*06b0*/  DFMA R16, R24, R26, R8 ;  /* 0x0000001a1810722b */ /* 0x020fd60000000008 */
.L_x_40:
[----:B------:R-:W-:Y:S05]  /*06c0*/  @!P0 BRA `(.L_x_37) ;  /* 0x00000000007c8947 */ /* 0x000fea0003800000 */
[----:B------:R-:W-:Y:S01]  /*06d0*/  ISETP.NE.AND P1, PT, R32, 0x1, PT ;  /* 0x000000012000780c */ /* 0x000fe20003f25270 */
[----:B------:R-:W1:Y:S01]  /*06e0*/  LDC.64 R10, c[0x0][0x390] ;  /* 0x0000e400ff0a7b82 */ /* 0x000e620000000a00 */
[----:B------:R-:W-:-:S04]  /*06f0*/  LOP3.LUT R3, R3, 0x1, RZ, 0xc0, !PT ;  /* 0x0000000103037812 */ /* 0x000fc800078ec0ff */
[----:B------:R-:W-:-:S03]  /*0700*/  ISETP.NE.U32.AND P0, PT, R3, 0x1, PT ;  /* 0x000000010300780c */ /* 0x000fc60003f05070 */
[----:B------:R-:W2:Y:S04]  /*0710*/  LDC.64 R20, c[0x0][0x398] ;  /* 0x0000e600ff147b82 */ /* 0x000ea80000000a00 */
[C---:B------:R-:W-:Y:S01]  /*0720*/  @P1 IADD3 R13, PT, PT, R6.reuse, R7, RZ ;  /* 0x00000007060d1210 */ /* 0x040fe20007ffe0ff */
[C---:B------:R-:W-:Y:S01]  /*0730*/  @P1 IMAD R3, R7.reuse, R5, R2 ;  /* 0x0000000507031224 */ /* 0x040fe200078e0202 */
[----:B------:R-:W-:Y:S01]  /*0740*/  @P1 IADD3 R4, P2, PT, R6, R7, RZ ;  /* 0x0000000706041210 */ /* 0x000fe20007f5e0ff */
[----:B------:R-:W-:Y:S01]  /*0750*/  @P1 VIADD R7, R7, 0x2 ;  /* 0x0000000207071836 */ /* 0x000fe20000000000 */
[----:B------:R-:W3:Y:S08]  /*0760*/  @P1 LDC.64 R18, c[0x0][0x390] ;  /* 0x0000e400ff121b82 */ /* 0x000ef00000000a00 */
[----:B------:R-:W4:Y:S01]  /*0770*/  LDC.64 R14, c[0x0][0x390] ;  /* 0x0000e400ff0e7b82 */ /* 0x000f220000000a00 */
[----:B-1----:R-:W-:-:S06]  /*0780*/  @P1 IMAD.WIDE.U32 R12, R13, 0x8, R10 ;  /* 0x000000080d0c1825 */ /* 0x002fcc00078e000a */
[----:B0-----:R-:W5:Y:S01]  /*0790*/  @P1 LDG.E.64 R12, desc[UR4][R12.64] ;  /* 0x000000040c0c1981 */ /* 0x001f62000c1e1b00 */
[----:B------:R-:W0:Y:S01]  /*07a0*/  LDC.64 R8, c[0x0][0x398] ;  /* 0x0000e600ff087b82 */ /* 0x000e220000000a00 */
[----:B--2---:R-:W-:Y:S01]  /*07b0*/  @P1 IMAD.WIDE R20, R3, 0x8, R20 ;  /* 0x0000000803141825 */ /* 0x004fe200078e0214 */
[----:B------:R-:W-:-:S04]  /*07c0*/  @P1 IADD3.X R3, PT, PT, RZ, RZ, RZ, P2, !PT ;  /* 0x000000ffff031210 */ /* 0x000fc800017fe4ff */
[----:B------:R-:W5:Y:S01]  /*07d0*/  @P1 LDG.E.64 R10, desc[UR4][R20.64] ;  /* 0x00000004140a1981 */ /* 0x000f62000c1e1b00 */
[----:B---3--:R-:W-:Y:S01]  /*07e0*/  @P1 LEA R18, P2, R4, R18, 0x3 ;  /* 0x0000001204121211 */ /* 0x008fe200078418ff */
[----:B------:R-:W-:-:S03]  /*07f0*/  @P1 IMAD.WIDE R22, R5, 0x8, R20 ;  /* 0x0000000805161825 */ /* 0x000fc600078e0214 */
[----:B------:R-:W-:Y:S02]  /*0800*/  @P1 LEA.HI.X R19, R4, R19, R3, 0x3, P2 ;  /* 0x0000001304131211 */ /* 0x000fe400010f1c03 */
[----:B------:R-:W-:Y:S01]  /*0810*/  @!P0 IADD3 R3, PT, PT, R6, R7, RZ ;  /* 0x0000000706038210 */ /* 0x000fe20007ffe0ff */
[----:B------:R-:W-:Y:S01]  /*0820*/  @!P0 IMAD R7, R7, R5, R2 ;  /* 0x0000000507078224 */ /* 0x000fe200078e0202 */
[----:B------:R-:W2:Y:S04]  /*0830*/  @P1 LDG.E.64 R22, desc[UR4][R22.64] ;  /* 0x0000000416161981 */ /* 0x000ea8000c1e1b00 */
[----:B------:R-:W2:Y:S01]  /*0840*/  @P1 LDG.E.64 R18, desc[UR4][R18.64+0x8] ;  /* 0x0000080412121981 */ /* 0x000ea2000c1e1b00 */
[----:B----4-:R-:W-:-:S04]  /*0850*/  @!P0 IMAD.WIDE.U32 R14, R3, 0x8, R14 ;  /* 0x00000008030e8825 */ /* 0x010fc800078e000e */
[----:B0-----:R-:W-:Y:S02]  /*0860*/  @!P0 IMAD.WIDE R8, R7, 0x8, R8 ;  /* 0x0000000807088825 */ /* 0x001fe400078e0208 */
[----:B------:R-:W3:Y:S04]  /*0870*/  @!P0 LDG.E.64 R14, desc[UR4][R14.64] ;  /* 0x000000040e0e8981 */ /* 0x000ee8000c1e1b00 */
[----:B------:R-:W3:Y:S01]  /*0880*/  @!P0 LDG.E.64 R8, desc[UR4][R8.64] ;  /* 0x0000000408088981 */ /* 0x000ee2000c1e1b00 */
[----:B-----5:R-:W-:-:S08]  /*0890*/  @P1 DFMA R10, R12, R10, R16 ;  /* 0x0000000a0c0a122b */ /* 0x020fd00000000010 */
[----:B--2---:R-:W-:-:S08]  /*08a0*/  @P1 DFMA R16, R18, R22, R10 ;  /* 0x000000161210122b */ /* 0x004fd0000000000a */
[----:B---3--:R-:W-:-:S11]  /*08b0*/  @!P0 DFMA R16, R14, R8, R16 ;  /* 0x000000080e10822b */ /* 0x008fd60000000010 */
.L_x_37:
[----:B------:R-:W1:Y:S01]  /*08c0*/  LDC.64 R6, c[0x0][0x3a0] ;  /* 0x0000e800ff067b82 */ /* 0x000e620000000a00 */
[----:B------:R-:W-:-:S04]  /*08d0*/  IMAD R3, R0, R5, R2 ;  /* 0x0000000500037224 */ /* 0x000fc800078e0202 */
[----:B-1----:R-:W-:-:S05]  /*08e0*/  IMAD.WIDE R2, R3, 0x8, R6 ;  /* 0x0000000803027825 */ /* 0x002fca00078e0206 */
[----:B0-----:R-:W-:Y:S01]  /*08f0*/  STG.E.64 desc[UR4][R2.64], R16 ;  /* 0x0000001002007986 */ /* 0x001fe2000c101b04 */
[----:B------:R-:W-:Y:S05]  /*0900*/  EXIT ;  /* 0x000000000000794d */ /* 0x000fea0003800000 */
.L_x_36:
[----:B------:R-:W1:Y:S01]  /*0910*/  LDC R3, c[0x0][0x388] ;  /* 0x0000e200ff037b82 */ /* 0x000e620000000800 */
[----:B------:R-:W-:Y:S02]  /*0920*/  CS2R R28, SRZ ;  /* 0x00000000001c7805 */ /* 0x000fe4000001ff00 */
[----:B------:R-:W-:Y:S02]  /*0930*/  CS2R R32, SRZ ;  /* 0x0000000000207805 */ /* 0x000fe4000001ff00 */
[----:B-1----:R-:W-:-:S13]  /*0940*/  ISETP.GE.AND P0, PT, R3, 0x1, PT ;  /* 0x000000010300780c */ /* 0x002fda0003f06270 */
[----:B------:R-:W-:Y:S05]  /*0950*/  @!P0 BRA `(.L_x_41) ;  /* 0x0000000800a08947 */ /* 0x000fea0003800000 */
[----:B------:R-:W-:Y:S01]  /*0960*/  ISETP.GE.U32.AND P0, PT, R3, 0x8, PT ;  /* 0x000000080300780c */ /* 0x000fe20003f06070 */
[----:B------:R-:W-:Y:S01]  /*0970*/  IMAD R7, R0, R3, RZ ;  /* 0x0000000300077224 */ /* 0x000fe200078e02ff */
[----:B------:R-:W-:Y:S01]  /*0980*/  CS2R R32, SRZ ;  /* 0x0000000000207805 */ /* 0x000fe2000001ff00 */
[----:B------:R-:W-:Y:S01]  /*0990*/  IMAD.MOV.U32 R4, RZ, RZ, RZ ;  /* 0x000000ffff047224 */ /* 0x000fe200078e00ff */
[----:B------:R-:W-:-:S09]  /*09a0*/  CS2R R28, SRZ ;  /* 0x00000000001c7805 */ /* 0x000fd2000001ff00 */
[----:B------:R-:W-:Y:S05]  /*09b0*/  @!P0 BRA `(.L_x_42) ;  /* 0x0000000400208947 */ /* 0x000fea0003800000 */
[----:B------:R-:W-:Y:S01]  /*09c0*/  IMAD.WIDE.U32 R8, R7, 0x8, RZ ;  /* 0x0000000807087825 */ /* 0x000fe200078e00ff */
[C---:B------:R-:W-:Y:S02]  /*09d0*/  LOP3.LUT R34, R3.reuse, 0x7ffffff8, RZ, 0xc0, !PT ;  /* 0x7ffffff803227812 */ /* 0x040fe400078ec0ff */
[----:B------:R-:W-:Y:S02]  /*09e0*/  CS2R R32, SRZ ;  /* 0x0000000000207805 */ /* 0x000fe4000001ff00 */
[----:B------:R-:W-:Y:S01]  /*09f0*/  MOV R6, R2 ;  /* 0x0000000200067202 */ /* 0x000fe20000000f00 */
[----:B------:R-:W-:Y:S01]  /*0a00*/  IMAD R35, R0, R3, R3 ;  /* 0x0000000300237224 */ /* 0x000fe200078e0203 */
[----:B------:R-:W-:Y:S01]  /*0a10*/  IADD3 R4, PT, PT, -R34, RZ, RZ ;  /* 0x000000ff22047210 */ /* 0x000fe20007ffe1ff */
[----:B------:R-:W-:Y:S01]  /*0a20*/  IMAD.WIDE.U32 R10, R3, 0x8, R8 ;  /* 0x00000008030a7825 */ /* 0x000fe200078e0008 */
[----:B------:R-:W1:Y:S01]  /*0a30*/  LDCU.64 UR6, c[0x0][0x390] ;  /* 0x00007200ff0677ac */ /* 0x000e620008000a00 */
[----:B------:R-:W-:-:S05]  /*0a40*/  NOP ;  /* 0x0000000000007918 */ /* 0x000fca0000000000 */
.L_x_43:
[----:B------:R-:W2:Y:S01]  /*0a50*/  LDC.64 R20, c[0x0][0x398] ;  /* 0x0000e600ff147b82 */ /* 0x000ea20000000a00 */
[----:B-1----:R-:W-:Y:S01]  /*0a60*/  MOV R27, UR7 ;  /* 0x00000007001b7c02 */ /* 0x002fe20008000f00 */
[----:B------:R-:W-:Y:S01]  /*0a70*/  IMAD.U32 R26, RZ, RZ, UR6 ;  /* 0x00000006ff1a7e24 */ /* 0x000fe2000f8e00ff */
[----:B------:R-:W-:-:S03]  /*0a80*/  IADD3 R36, P0, PT, R8, UR6, RZ ;  /* 0x0000000608247c10 */ /* 0x000fc6000ff1e0ff */
[----:B------:R-:W-:Y:S01]  /*0a90*/  IMAD.WIDE.U32 R26, R35, 0x8, R26 ;  /* 0x00000008231a7825 */ /* 0x000fe200078e001a */
[----:B------:R-:W-:-:S04]  /*0aa0*/  IADD3.X R37, PT, PT, R9, UR7, RZ, P0, !PT ;  /* 0x0000000709257c10 */ /* 0x000fc800087fe4ff */
[----:B0-----:R-:W3:Y:S04]  /*0ab0*/  LDG.E.64 R16, desc[UR4][R26.64] ;  /* 0x000000041a107981 */ /* 0x001ee8000c1e1b00 */
[----:B------:R-:W4:Y:S01]  /*0ac0*/  LDG.E.64 R12, desc[UR4][R36.64] ;  /* 0x00000004240c7981 */ /* 0x000f22000c1e1b00 */
[----:B--2---:R-:W-:Y:S01]  /*0ad0*/  IMAD.WIDE R20, R6, 0x8, R20 ;  /* 0x0000000806147825 */ /* 0x004fe200078e0214 */
[----:B------:R-:W-:Y:S02]  /*0ae0*/  IADD3 R14, P0, PT, R10, UR6, RZ ;  /* 0x000000060a0e7c10 */ /* 0x000fe4000ff1e0ff */
[----:B------:R-:W2:Y:S04]  /*0af0*/  LDG.E.64 R22, desc[UR4][R36.64+0x8] ;  /* 0x0000080424167981 */ /* 0x000ea8000c1e1b00 */
[----:B------:R-:W3:Y:S01]  /*0b00*/  LDG.E.64 R18, desc[UR4][R20.64] ;  /* 0x0000000414127981 */ /* 0x000ee2000c1e1b00 */
[----:B------:R-:W-:Y:S01]  /*0b10*/  IMAD.WIDE R24, R5, 0x8, R20 ;  /* 0x0000000805187825 */ /* 0x000fe200078e0214 */
[----:B------:R-:W-:-:S02]  /*0b20*/  IADD3.X R15, PT, PT, R11, UR7, RZ, P0, !PT ;  /* 0x000000070b0f7c10 */ /* 0x000fc400087fe4ff */
[----:B------:R-:W5:Y:S01]  /*0b30*/  LDG.E.64 R26, desc[UR4][R36.64+0x18] ;  /* 0x00001804241a7981 */ /* 0x000f62000c1e1b00 */
[----:B------:R-:W-:-:S05]  /*0b40*/  IMAD.WIDE R30, R5, 0x8, R24 ;  /* 0x00000008051e7825 */ /* 0x000fca00078e0218 */
[----:B------:R-:W5:Y:S01]  /*0b50*/  LDG.E.64 R20, desc[UR4][R30.64] ;  /* 0x000000041e147981 */ /* 0x000f62000c1e1b00 */
[----:B---3--:R-:W-:-:S03]  /*0b60*/  DFMA R32, R18, R16, R32 ;  /* 0x000000101220722b */ /* 0x008fc60000000020 */
[----:B------:R-:W2:Y:S01]  /*0b70*/  LDG.E.64 R16, desc[UR4][R24.64] ;  /* 0x0000000418107981 */ /* 0x000ea2000c1e1b00 */
[----:B----4-:R-:W-:-:S03]  /*0b80*/  DFMA R12, R18, R12, R28 ;  /* 0x0000000c120c722b */ /* 0x010fc6000000001c */
[----:B------:R-:W3:Y:S04]  /*0b90*/  LDG.E.64 R28, desc[UR4][R14.64+0x8] ;  /* 0x000008040e1c7981 */ /* 0x000ee8000c1e1b00 */
[----:B------:R-:W5:Y:S04]  /*0ba0*/  LDG.E.64 R18, desc[UR4][R36.64+0x10] ;  /* 0x0000100424127981 */ /* 0x000f68000c1e1b00 */
[----:B------:R-:W4:Y:S01]  /*0bb0*/  LDG.E.64 R24, desc[UR4][R14.64+0x18] ;  /* 0x000018040e187981 */ /* 0x000f22000c1e1b00 */
[C---:B--2---:R-:W-:Y:S02]  /*0bc0*/  DFMA R12, R16.reuse, R22, R12 ;  /* 0x00000016100c722b */ /* 0x044fe4000000000c */
[----:B---3--:R-:W-:Y:S01]  /*0bd0*/  DFMA R28, R16, R28, R32 ;  /* 0x0000001c101c722b */ /* 0x008fe20000000020 */
[----:B------:R-:W2:Y:S01]  /*0be0*/  LDG.E.64 R16, desc[UR4][R14.64+0x10] ;  /* 0x000010040e107981 */ /* 0x000ea2000c1e1b00 */
[----:B------:R-:W-:-:S04]  /*0bf0*/  IMAD.WIDE R22, R5, 0x8, R30 ;  /* 0x0000000805167825 */ /* 0x000fc800078e021e */
[C---:B-----5:R-:W-:Y:S02]  /*0c00*/  DFMA R18, R20.reuse, R18, R12 ;  /* 0x000000121412722b */ /* 0x060fe4000000000c */
[----:B------:R-:W3:Y:S01]  /*0c10*/  LDG.E.64 R12, desc[UR4][R22.64] ;  /* 0x00000004160c7981 */ /* 0x000ee2000c1e1b00 */
[----:B--2---:R-:W-:Y:S01]  /*0c20*/  DFMA R16, R20, R16, R28 ;  /* 0x000000101410722b */ /* 0x004fe2000000001c */
[----:B------:R-:W-:-:S04]  /*0c30*/  IMAD.WIDE R28, R5, 0x8, R22 ;  /* 0x00000008051c7825 */ /* 0x000fc800078e0216 */
[C---:B---3--:R-:W-:Y:S01]  /*0c40*/  DFMA R26, R12.reuse, R26, R18 ;  /* 0x0000001a0c1a722b */ /* 0x048fe20000000012 */
[----:B------:R-:W2:Y:S02]  /*0c50*/  LDG.E.64 R20, desc[UR4][R28.64] ;  /* 0x000000041c147981 */ /* 0x000ea4000c1e1b00 */
[----:B----4-:R-:W-:Y:S02]  /*0c60*/  DFMA R24, R12, R24, R16 ;  /* 0x000000180c18722b */ /* 0x010fe40000000010 */
[----:B------:R-:W2:Y:S01]  /*0c70*/  LDG.E.64 R18, desc[UR4][R36.64+0x20] ;  /* 0x0000200424127981 */ /* 0x000ea2000c1e1b00 */
[----:B------:R-:W-:-:S03]  /*0c80*/  IMAD.WIDE R32, R5, 0x8, R28 ;  /* 0x0000000805207825 */ /* 0x000fc600078e021c */
[----:B------:R-:W3:Y:S04]  /*0c90*/  LDG.E.64 R16, desc[UR4][R14.64+0x20] ;  /* 0x000020040e107981 */ /* 0x000ee8000c1e1b00 */
[----:B------:R-:W4:Y:S04]  /*0ca0*/  LDG.E.64 R12, desc[UR4][R36.64+0x28] ;  /* 0x00002804240c7981 */ /* 0x000f28000c1e1b00 */
[----:B------:R-:W4:Y:S04]  /*0cb0*/  LDG.E.64 R22, desc[UR4][R32.64] ;  /* 0x0000000420167981 */ /* 0x000f28000c1e1b00 */
[----:B------:R-:W5:Y:S01]  /*0cc0*/  LDG.E.64 R28, desc[UR4][R36.64+0x38] ;  /* 0x00003804241c7981 */ /* 0x000f62000c1e1b00 */
[C---:B--2---:R-:W-:Y:S01]  /*0cd0*/  DFMA R18, R20.reuse, R18, R26 ;  /* 0x000000121412722b */ /* 0x044fe2000000001a */
[C---:B------:R-:W-:Y:S01]  /*0ce0*/  IMAD.WIDE R26, R5.reuse, 0x8, R32 ;  /* 0x00000008051a7825 */ /* 0x040fe200078e0220 */
[----:B---3--:R-:W-:Y:S01]  /*0cf0*/  DFMA R16, R20, R16, R24 ;  /* 0x000000101410722b */ /* 0x008fe20000000018 */
[----:B------:R-:W2:Y:S04]  /*0d00*/  LDG.E.64 R32, desc[UR4][R14.64+0x38] ;  /* 0x000038040e207981 */ /* 0x000ea8000c1e1b00 */
[----:B------:R-:W3:Y:S01]  /*0d10*/  LDG.E.64 R24, desc[UR4][R14.64+0x28] ;  /* 0x000028040e187981 */ /* 0x000ee2000c1e1b00 */
[----:B------:R-:W-:Y:S01]  /*0d20*/  IMAD.WIDE R30, R5, 0x8, R26 ;  /* 0x00000008051e7825 */ /* 0x000fe200078e021a */
[----:B----4-:R-:W-:-:S02]  /*0d30*/  DFMA R12, R22, R12, R18 ;  /* 0x0000000c160c722b */ /* 0x010fc40000000012 */
[----:B------:R-:W4:Y:S04]  /*0d40*/  LDG.E.64 R20, desc[UR4][R36.64+0x30] ;  /* 0x0000300424147981 */ /* 0x000f28000c1e1b00 */
[----:B------:R-:W4:Y:S04]  /*0d50*/  LDG.E.64 R18, desc[UR4][R26.64] ;  /* 0x000000041a127981 */ /* 0x000f28000c1e1b00 */
[----:B------:R-:W5:Y:S04]  /*0d60*/  LDG.E.64 R30, desc[UR4][R30.64] ;  /* 0x000000041e1e7981 */ /* 0x000f68000c1e1b00 */
[----:B------:R-:W2:Y:S01]  /*0d70*/  LDG.E.64 R26, desc[UR4][R14.64+0x30] ;  /* 0x000030040e1a7981 */ /* 0x000ea2000c1e1b00 */
[----:B------:R-:W-:-:S04]  /*0d80*/  IADD3 R4, PT, PT, R4, 0x8, RZ ;  /* 0x0000000804047810 */ /* 0x000fc80007ffe0ff */
[----:B------:R-:W-:Y:S01]  /*0d90*/  ISETP.NE.AND P0, PT, R4, RZ, PT ;  /* 0x000000ff0400720c */ /* 0x000fe20003f05270 */
[----:B------:R-:W-:Y:S01]  /*0da0*/  UIADD3 UR6, UP0, UPT, UR6, 0x40, URZ ;  /* 0x0000004006067890 */ /* 0x000fe2000ff1e0ff */
[----:B------:R-:W-:-:S03]  /*0db0*/  IMAD R6, R5, 0x8, R6 ;  /* 0x0000000805067824 */ /* 0x000fc600078e0206 */
[----:B------:R-:W-:Y:S01]  /*0dc0*/  UIADD3.X UR7, UPT, UPT, URZ, UR7, URZ, UP0, !UPT ;  /* 0x00000007ff077290 */ /* 0x000fe200087fe4ff */
[----:B---3--:R-:W-:Y:S02]  /*0dd0*/  DFMA R16, R22, R24, R16 ;  /* 0x000000181610722b */ /* 0x008fe40000000010 */
[----:B----4-:R-:W-:-:S06]  /*0de0*/  DFMA R12, R18, R20, R12 ;  /* 0x00000014120c722b */ /* 0x010fcc000000000c */
[----:B--2---:R-:W-:Y:S02]  /*0df0*/  DFMA R16, R18, R26, R16 ;  /* 0x0000001a1210722b */ /* 0x004fe40000000010 */
[----:B-----5:R-:W-:-:S06]  /*0e00*/  DFMA R28, R30, R28, R12 ;  /* 0x0000001c1e1c722b */ /* 0x020fcc000000000c */
[----:B------:R-:W-:Y:S01]  /*0e10*/  DFMA R32, R30, R32, R16 ;  /* 0x000000201e20722b */ /* 0x000fe20000000010 */
[----:B------:R-:W-:Y:S10]  /*0e20*/  @P0 BRA `(.L_x_43) ;  /* 0xfffffffc00080947 */ /* 0x000ff4000383ffff */
[----:B------:R-:W-:-:S07]  /*0e30*/  MOV R4, R34 ;  /* 0x0000002200047202 */ /* 0x000fce0000000f00 */
.L_x_42:
[----:B------:R-:W-:-:S04]  /*0e40*/  LOP3.LUT R8, R3, 0x7, RZ, 0xc0, !PT ;  /* 0x0000000703087812 */ /* 0x000fc800078ec0ff */
[----:B------:R-:W-:-:S13]  /*0e50*/  ISETP.NE.AND P0, PT, R8, RZ, PT ;  /* 0x000000ff0800720c */ /* 0x000fda0003f05270 */
[----:B------:R-:W-:Y:S05]  /*0e60*/  @!P0 BRA `(.L_x_41) ;  /* 0x00000004005c8947 */ /* 0x000fea0003800000 */
[----:B------:R-:W-:Y:S02]  /*0e70*/  ISETP.GE.U32.AND P1, PT, R8, 0x4, PT ;  /* 0x000000040800780c */ /* 0x000fe40003f26070 */
[----:B------:R-:W-:-:S04]  /*0e80*/  LOP3.LUT R6, R3, 0x3, RZ, 0xc0, !PT ;  /* 0x0000000303067812 */ /* 0x000fc800078ec0ff */
[----:B------:R-:W-:-:S07]  /*0e90*/  ISETP.NE.AND P0, PT, R6, RZ, PT ;  /* 0x000000ff0600720c */ /* 0x000fce0003f05270 */
[----:B------:R-:W-:Y:S06]  /*0ea0*/  @!P1 BRA `(.L_x_44) ;  /* 0x0000000000989947 */ /* 0x000fec0003800000 */
[----:B------:R-:W1:Y:S01]  /*0eb0*/  LDC.64 R10, c[0x0][0x390] ;  /* 0x0000e400ff0a7b82 */ /* 0x000e620000000a00 */
[----:B------:R-:W-:Y:S01]  /*0ec0*/  IADD3 R12, PT, PT, R7, R4, RZ ;  /* 0x00000004070c7210 */ /* 0x000fe20007ffe0ff */
[----:B------:R-:W-:Y:S01]  /*0ed0*/  IMAD R13, R4, R5, R2 ;  /* 0x00000005040d7224 */ /* 0x000fe200078e0202 */
[----:B------:R-:W2:Y:S05]  /*0ee0*/  LDCU.64 UR6, c[0x0][0x390] ;  /* 0x00007200ff0677ac */ /* 0x000eaa0008000a00 */
[----:B------:R-:W3:Y:S01]  /*0ef0*/  LDC.64 R8, c[0x0][0x398] ;  /* 0x0000e600ff087b82 */ /* 0x000ee20000000a00 */
[----:B-1----:R-:W-:-:S06]  /*0f00*/  IMAD.WIDE.U32 R34, R12, 0x8, R10 ;  /* 0x000000080c227825 */ /* 0x002fcc00078e000a */
[----:B0-----:R-:W4:Y:S01]  /*0f10*/  LDG.E.64 R34, desc[UR4][R34.64] ;  /* 0x0000000422227981 */ /* 0x001f22000c1e1b00 */
[----:B---3--:R-:W-:-:S05]  /*0f20*/  IMAD.WIDE R8, R13, 0x8, R8 ;  /* 0x000000080d087825 */ /* 0x008fca00078e0208 */
[----:B------:R0:W4:Y:S01]  /*0f30*/  LDG.E.64 R16, desc[UR4][R8.64] ;  /* 0x0000000408107981 */ /* 0x000122000c1e1b00 */
[----:B------:R-:W-:Y:S01]  /*0f40*/  IADD3 R13, P1, PT, R7, R4, RZ ;  /* 0x00000004070d7210 */ /* 0x000fe20007f3e0ff */
[----:B------:R-:W-:-:S03]  /*0f50*/  IMAD.IADD R19, R12, 0x1, R3 ;  /* 0x000000010c137824 */ /* 0x000fc600078e0203 */
[----:B------:R-:W-:Y:S01]  /*0f60*/  IADD3.X R12, PT, PT, RZ, RZ, RZ, P1, !PT ;  /* 0x000000ffff0c7210 */ /* 0x000fe20000ffe4ff */
[----:B------:R-:W-:Y:S01]  /*0f70*/  IMAD.WIDE.U32 R18, R19, 0x8, R10 ;  /* 0x0000000813127825 */ /* 0x000fe200078e000a */
[----:B--2---:R-:W-:-:S04]  /*0f80*/  LEA R36, P1, R13, UR6, 0x3 ;  /* 0x000000060d247c11 */ /* 0x004fc8000f8218ff */
[----:B------:R-:W-:Y:S01]  /*0f90*/  LEA.HI.X R37, R13, UR7, R12, 0x3, P1 ;  /* 0x000000070d257c11 */ /* 0x000fe200088f1c0c */
[----:B------:R-:W2:Y:S01]  /*0fa0*/  LDG.E.64 R18, desc[UR4][R18.64] ;  /* 0x0000000412127981 */ /* 0x000ea2000c1e1b00 */
[----:B------:R-:W-:-:S03]  /*0fb0*/  IMAD.WIDE R30, R5, 0x8, R8 ;  /* 0x00000008051e7825 */ /* 0x000fc600078e0208 */
[----:B------:R-:W3:Y:S01]  /*0fc0*/  LDG.E.64 R14, desc[UR4][R36.64+0x8] ;  /* 0x00000804240e7981 */ /* 0x000ee2000c1e1b00 */
[----:B------:R-:W-:-:S03]  /*0fd0*/  IMAD.WIDE.U32 R20, R3, 0x8, R36 ;  /* 0x0000000803147825 */ /* 0x000fc600078e0024 */
[----:B------:R-:W3:Y:S01]  /*0fe0*/  LDG.E.64 R10, desc[UR4][R30.64] ;  /* 0x000000041e0a7981 */ /* 0x000ee2000c1e1b00 */
[----:B------:R-:W-:-:S03]  /*0ff0*/  IMAD.WIDE R26, R5, 0x8, R30 ;  /* 0x00000008051a7825 */ /* 0x000fc600078e021e */
[----:B------:R-:W5:Y:S01]  /*1000*/  LDG.E.64 R12, desc[UR4][R20.64+0x8] ;  /* 0x00000804140c7981 */ /* 0x000f62000c1e1b00 */
[----:B0-----:R-:W-:-:S03]  /*1010*/  IMAD.WIDE R8, R5, 0x8, R26 ;  /* 0x0000000805087825 */ /* 0x001fc600078e021a */
[----:B------:R-:W5:Y:S04]  /*1020*/  LDG.E.64 R24, desc[UR4][R26.64] ;  /* 0x000000041a187981 */ /* 0x000f68000c1e1b00 */
[----:B------:R-:W5:Y:S04]  /*1030*/  LDG.E.64 R22, desc[UR4][R36.64+0x10] ;  /* 0x0000100424167981 */ /* 0x000f68000c1e1b00 */
[----:B------:R-:W5:Y:S04]  /*1040*/  LDG.E.64 R8, desc[UR4][R8.64] ;  /* 0x0000000408087981 */ /* 0x000f68000c1e1b00 */
[----:B------:R-:W5:Y:S04]  /*1050*/  LDG.E.64 R26, desc[UR4][R20.64+0x10] ;  /* 0x00001004141a7981 */ /* 0x000f68000c1e1b00 */
[----:B------:R-:W5:Y:S01]  /*1060*/  LDG.E.64 R30, desc[UR4][R20.64+0x18] ;  /* 0x00001804141e7981 */ /* 0x000f62000c1e1b00 */
[----:B----4-:R-:W-:-:S03]  /*1070*/  DFMA R34, R16, R34, R28 ;  /* 0x000000221022722b */ /* 0x010fc6000000001c */
[----:B------:R-:W4:Y:S01]  /*1080*/  LDG.E.64 R28, desc[UR4][R36.64+0x18] ;  /* 0x00001804241c7981 */ /* 0x000f22000c1e1b00 */
[----:B--2---:R-:W-:-:S04]  /*1090*/  DFMA R18, R16, R18, R32 ;  /* 0x000000121012722b */ /* 0x004fc80000000020 */
[----:B---3--:R-:W-:-:S04]  /*10a0*/  DFMA R14, R10, R14, R34 ;  /* 0x0000000e0a0e722b */ /* 0x008fc80000000022 */
[----:B-----5:R-:W-:-:S04]  /*10b0*/  DFMA R12, R10, R12, R18 ;  /* 0x0000000c0a0c722b */ /* 0x020fc80000000012 */
[----:B------:R-:W-:-:S04]  /*10c0*/  DFMA R14, R24, R22, R14 ;  /* 0x00000016180e722b */ /* 0x000fc8000000000e */
[----:B------:R-:W-:Y:S01]  /*10d0*/  DFMA R12, R24, R26, R12 ;  /* 0x0000001a180c722b */ /* 0x000fe2000000000c */
[----:B------:R-:W-:-:S07]  /*10e0*/  IADD3 R4, PT, PT, R4, 0x4, RZ ;  /* 0x0000000404047810 */ /* 0x000fce0007ffe0ff */
[C---:B------:R-:W-:Y:S02]  /*10f0*/  DFMA R32, R8.reuse, R30, R12 ;  /* 0x0000001e0820722b */ /* 0x040fe4000000000c */
[----:B----4-:R-:W-:-:S11]  /*1100*/  DFMA R28, R8, R28, R14 ;  /* 0x0000001c081c722b */ /* 0x010fd6000000000e */
.L_x_44:
[----:B------:R-:W-:Y:S05]  /*1110*/  @!P0 BRA `(.L_x_41) ;  /* 0x0000000000b08947 */ /* 0x000fea0003800000 */
[----:B------:R-:W-:Y:S02]  /*1120*/  ISETP.NE.AND P1, PT, R6, 0x1, PT ;  /* 0x000000010600780c */ /* 0x000fe40003f25270 */
[----:B------:R-:W-:-:S04]  /*1130*/  LOP3.LUT R8, R3, 0x1, RZ, 0xc0, !PT ;  /* 0x0000000103087812 */ /* 0x000fc800078ec0ff */
[----:B------:R-:W-:-:S07]  /*1140*/  ISETP.NE.U32.AND P0, PT, R8, 0x1, PT ;  /* 0x000000010800780c */ /* 0x000fce0003f05070 */
[----:B------:R-:W-:Y:S06]  /*1150*/  @!P1 BRA `(.L_x_45) ;  /* 0x0000000000689947 */ /* 0x000fec0003800000 */
[----:B------:R-:W1:Y:S01]  /*1160*/  LDC.64 R10, c[0x0][0x390] ;  /* 0x0000e400ff0a7b82 */ /* 0x000e620000000a00 */
[----:B------:R-:W2:Y:S01]  /*1170*/  LDCU.64 UR6, c[0x0][0x390] ;  /* 0x00007200ff0677ac */ /* 0x000ea20008000a00 */
[C---:B------:R-:W-:Y:S01]  /*1180*/  IMAD.IADD R14, R7.reuse, 0x1, R4 ;  /* 0x00000001070e7824 */ /* 0x040fe200078e0204 */
[----:B------:R-:W-:Y:S01]  /*1190*/  IADD3 R6, P1, PT, R7, R4, RZ ;  /* 0x0000000407067210 */ /* 0x000fe20007f3e0ff */
[----:B------:R-:W-:-:S03]  /*11a0*/  IMAD R9, R4, R5, R2 ;  /* 0x0000000504097224 */ /* 0x000fc600078e0202 */
[----:B------:R-:W-:Y:S01]  /*11b0*/  IADD3 R13, PT, PT, R14, R3, RZ ;  /* 0x000000030e0d7210 */ /* 0x000fe20007ffe0ff */
[----:B------:R-:W3:Y:S01]  /*11c0*/  LDC.64 R16, c[0x0][0x398] ;  /* 0x0000e600ff107b82 */ /* 0x000ee20000000a00 */
[----:B------:R-:W-:Y:S02]  /*11d0*/  IADD3.X R19, PT, PT, RZ, RZ, RZ, P1, !PT ;  /* 0x000000ffff137210 */ /* 0x000fe40000ffe4ff */
[----:B--2---:R-:W-:Y:S01]  /*11e0*/  LEA R8, P1, R6, UR6, 0x3 ;  /* 0x0000000606087c11 */ /* 0x004fe2000f8218ff */
[----:B-1----:R-:W-:-:S04]  /*11f0*/  IMAD.WIDE.U32 R14, R14, 0x8, R10 ;  /* 0x000000080e0e7825 */ /* 0x002fc800078e000a */
[----:B------:R-:W-:Y:S02]  /*1200*/  IMAD.WIDE.U32 R12, R13, 0x8, R10 ;  /* 0x000000080d0c7825 */ /* 0x000fe400078e000a */
[----:B0-----:R-:W2:Y:S02]  /*1210*/  LDG.E.64 R14, desc[UR4][R14.64] ;  /* 0x000000040e0e7981 */ /* 0x001ea4000c1e1b00 */
[----:B---3--:R-:W-:Y:S01]  /*1220*/  IMAD.WIDE R16, R9, 0x8, R16 ;  /* 0x0000000809107825 */ /* 0x008fe200078e0210 */
[----:B------:R-:W-:Y:S01]  /*1230*/  LEA.HI.X R9, R6, UR7, R19, 0x3, P1 ;  /* 0x0000000706097c11 */ /* 0x000fe200088f1c13 */
[----:B------:R-:W3:Y:S04]  /*1240*/  LDG.E.64 R12, desc[UR4][R12.64] ;  /* 0x000000040c0c7981 */ /* 0x000ee8000c1e1b00 */
[----:B------:R-:W2:Y:S01]  /*1250*/  LDG.E.64 R10, desc[UR4][R16.64] ;  /* 0x00000004100a7981 */ /* 0x000ea2000c1e1b00 */
[----:B------:R-:W-:-:S04]  /*1260*/  IMAD.WIDE R18, R5, 0x8, R16 ;  /* 0x0000000805127825 */ /* 0x000fc800078e0210 */
[----:B------:R-:W-:Y:S02]  /*1270*/  IMAD.WIDE.U32 R20, R3, 0x8, R8 ;  /* 0x0000000803147825 */ /* 0x000fe400078e0008 */
[----:B------:R-:W4:Y:S04]  /*1280*/  LDG.E.64 R18, desc[UR4][R18.64] ;  /* 0x0000000412127981 */ /* 0x000f28000c1e1b00 */
[----:B------:R-:W4:Y:S04]  /*1290*/  LDG.E.64 R8, desc[UR4][R8.64+0x8] ;  /* 0x0000080408087981 */ /* 0x000f28000c1e1b00 */
[----:B------:R-:W5:Y:S01]  /*12a0*/  LDG.E.64 R20, desc[UR4][R20.64+0x8] ;  /* 0x0000080414147981 */ /* 0x000f62000c1e1b00 */
[----:B------:R-:W-:Y:S01]  /*12b0*/  VIADD R4, R4, 0x2 ;  /* 0x0000000204047836 */ /* 0x000fe20000000000 */
[----:B--2---:R-:W-:-:S02]  /*12c0*/  DFMA R28, R10, R14, R28 ;  /* 0x0000000e0a1c722b */ /* 0x004fc4000000001c */
[----:B---3--:R-:W-:-:S06]  /*12d0*/  DFMA R32, R10, R12, R32 ;  /* 0x0000000c0a20722b */ /* 0x008fcc0000000020 */
[C---:B----4-:R-:W-:Y:S02]  /*12e0*/  DFMA R28, R18.reuse, R8, R28 ;  /* 0x00000008121c722b */ /* 0x050fe4000000001c */
[----:B-----5:R-:W-:-:S11]  /*12f0*/  DFMA R32, R18, R20, R32 ;  /* 0x000000141220722b */ /* 0x020fd60000000020 */
.L_x_45:
[----:B------:R-:W-:Y:S05]  /*1300*/  @P0 BRA `(.L_x_41) ;  /* 0x0000000000340947 */ /* 0x000fea0003800000 */
[----:B------:R-:W1:Y:S01]  /*1310*/  LDC.64 R8, c[0x0][0x398] ;  /* 0x0000e600ff087b82 */ /* 0x000e620000000a00 */
[----:B------:R-:W-:Y:S01]  /*1320*/  IADD3 R12, PT, PT, R7, R4, RZ ;  /* 0x00000004070c7210 */ /* 0x000fe20007ffe0ff */
[----:B------:R-:W-:-:S03]  /*1330*/  IMAD R7, R4, R5, R2 ;  /* 0x0000000504077224 */ /* 0x000fc600078e0202 */
[----:B------:R-:W-:-:S03]  /*1340*/  IADD3 R3, PT, PT, R12, R3, RZ ;  /* 0x000000030c037210 */ /* 0x000fc60007ffe0ff */
[----:B------:R-:W2:Y:S01]  /*1350*/  LDC.64 R10, c[0x0][0x390] ;  /* 0x0000e400ff0a7b82 */ /* 0x000ea20000000a00 */
[----:B-1----:R-:W-:-:S06]  /*1360*/  IMAD.WIDE R6, R7, 0x8, R8 ;  /* 0x0000000807067825 */ /* 0x002fcc00078e0208 */
[----:B0-----:R-:W3:Y:S01]  /*1370*/  LDG.E.64 R6, desc[UR4][R6.64] ;  /* 0x0000000406067981 */ /* 0x001ee2000c1e1b00 */
[----:B--2---:R-:W-:-:S04]  /*1380*/  IMAD.WIDE.U32 R8, R12, 0x8, R10 ;  /* 0x000000080c087825 */ /* 0x004fc800078e000a */
[----:B------:R-:W-:Y:S02]  /*1390*/  IMAD.WIDE.U32 R10, R3, 0x8, R10 ;  /* 0x00000008030a7825 */ /* 0x000fe400078e000a */
[----:B------:R-:W3:Y:S04]  /*13a0*/  LDG.E.64 R8, desc[UR4][R8.64] ;  /* 0x0000000408087981 */ /* 0x000ee8000c1e1b00 */
[----:B------:R-:W2:Y:S01]  /*13b0*/  LDG.E.64 R10, desc[UR4][R10.64] ;  /* 0x000000040a0a7981 */ /* 0x000ea2000c1e1b00 */
[C---:B---3--:R-:W-:Y:S02]  /*13c0*/  DFMA R28, R6.reuse, R8, R28 ;  /* 0x00000008061c722b */ /* 0x048fe4000000001c */
[----:B--2---:R-:W-:-:S11]  /*13d0*/  DFMA R32, R6, R10, R32 ;  /* 0x0000000a0620722b */ /* 0x004fd60000000020 */
.L_x_41:
[----:B------:R-:W1:Y:S01]  /*13e0*/  LDC.64 R6, c[0x0][0x3a0] ;  /* 0x0000e800ff067b82 */ /* 0x000e620000000a00 */
[----:B------:R-:W-:-:S04]  /*13f0*/  IMAD R3, R0, R5, R2 ;  /* 0x0000000500037224 */ /* 0x000fc800078e0202 */
[----:B-1----:R-:W-:-:S05]  /*1400*/  IMAD.WIDE R6, R3, 0x8, R6 ;  /* 0x0000000803067825 */ /* 0x002fca00078e0206 */
[----:B0-----:R-:W-:Y:S01]  /*1410*/  STG.E.64 desc[UR4][R6.64], R28 ;  /* 0x0000001c06007986 */ /* 0x001fe2000c101b04 */
[----:B------:R-:W-:-:S05]  /*1420*/  IMAD.WIDE R2, R5, 0x8, R6 ;  /* 0x0000000805027825 */ /* 0x000fca00078e0206 */
[----:B------:R-:W-:Y:S01]  /*1430*/  STG.E.64 desc[UR4][R2.64], R32 ;  /* 0x0000002002007986 */ /* 0x000fe2000c101b04 */
[----:B------:R-:W-:Y:S05]  /*1440*/  EXIT ;  /* 0x000000000000794d */ /* 0x000fea0003800000 */
.L_x_46:
        /* <DEDUP_REMOVED lines=11> */
.L_x_69:


//--------------------- .text._Z17matmult_gpu2_kerniiiPdS_S_ --------------------------
	.section	.text._Z17matmult_gpu2_kerniiiPdS_S_,"ax",@progbits
	.align	128
        .global         _Z17matmult_gpu2_kerniiiPdS_S_
        .type           _Z17matmult_gpu2_kerniiiPdS_S_,@function
        .size           _Z17matmult_gpu2_kerniiiPdS_S_,(.L_x_70 - _Z17matmult_gpu2_kerniiiPdS_S_)
        .other          _Z17matmult_gpu2_kerniiiPdS_S_,@"STO_CUDA_ENTRY STV_DEFAULT"
_Z17matmult_gpu2_kerniiiPdS_S_:
.text._Z17matmult_gpu2_kerniiiPdS_S_:
[----:B------:R-:W-:Y:S01]  /*0000*/  LDC R1, c[0x0][0x37c] ;  /* 0x0000df00ff017b82 */ /* 0x000fe20000000800 */
[----:B------:R-:W0:Y:S01]  /*0010*/  S2R R0, SR_TID.Y ;  /* 0x0000000000007919 */ /* 0x000e220000002200 */
[----:B------:R-:W1:Y:S06]  /*0020*/  LDCU UR4, c[0x0][0x360] ;  /* 0x00006c00ff0477ac */ /* 0x000e6c0008000800 */
[----:B------:R-:W2:Y:S01]  /*0030*/  LDC.64 R4, c[0x0][0x380] ;  /* 0x0000e000ff047b82 */ /* 0x000ea20000000a00 */
[----:B------:R-:W0:Y:S01]  /*0040*/  S2R R7, SR_CTAID.Y ;  /* 0x0000000000077919 */ /* 0x000e220000002600 */
[----:B------:R-:W0:Y:S01]  /*0050*/  LDCU UR5, c[0x0][0x364] ;  /* 0x00006c80ff0577ac */ /* 0x000e220008000800 */
[----:B------:R-:W1:Y:S01]  /*0060*/  S2R R2, SR_TID.X ;  /* 0x0000000000027919 */ /* 0x000e620000002100 */
[----:B------:R-:W1:Y:S01]  /*0070*/  S2R R3, SR_CTAID.X ;  /* 0x0000000000037919 */ /* 0x000e620000002500 */
[----:B0-----:R-:W-:-:S05]  /*0080*/  IMAD R0, R7, UR5, R0 ;  /* 0x0000000507007c24 */ /* 0x001fca000f8e0200 */
[----:B--2---:R-:W-:Y:S01]  /*0090*/  ISETP.GE.AND P0, PT, R0, R4, PT ;  /* 0x000000040000720c */ /* 0x004fe20003f06270 */
[----:B-1----:R-:W-:-:S05]  /*00a0*/  IMAD R2, R3, UR4, R2 ;  /* 0x0000000403027c24 */ /* 0x002fca000f8e0202 */
[----:B------:R-:W-:-:S13]  /*00b0*/  ISETP.GE.OR P0, PT, R2, R5, P0 ;  /* 0x000000050200720c */ /* 0x000fda0000706670 */
[----:B------:R-:W-:Y:S05]  /*00c0*/  @P0 EXIT ;  /* 0x000000000000094d */ /* 0x000fea0003800000 */
[----:B------:R-:W0:Y:S01]  /*00d0*/  LDC R3, c[0x0][0x388] ;  /* 0x0000e200ff037b82 */ /* 0x000e220000000800 */
[----:B------:R-:W1:Y:S01]  /*00e0*/  LDCU.64 UR4, c[0x0][0x358] ;  /* 0x00006b00ff0477ac */ /* 0x000e620008000a00 */
[----:B------:R-:W-:Y:S02]  /*00f0*/  CS2R R18, SRZ ;  /* 0x0000000000127805 */ /* 0x000fe4000001ff00 */
[----:B0-----:R-:W-:-:S13]  /*0100*/  ISETP.GE.AND P0, PT, R3, 0x1, PT ;  /* 0x000000010300780c */ /* 0x001fda0003f06270 */
[----:B-1----:R-:W-:Y:S05]  /*0110*/  @!P0 BRA `(.L_x_47) ;  /* 0x0000000400e08947 */ /* 0x002fea0003800000 */
[C---:B------:R-:W-:Y:S01]  /*0120*/  ISETP.GE.U32.AND P1, PT, R3.reuse, 0x8, PT ;  /* 0x000000080300780c */ /* 0x040fe20003f26070 */
[----:B------:R-:W-:Y:S01]  /*0130*/  HFMA2 R7, -RZ, RZ, 0, 0 ;  /* 0x00000000ff077431 */ /* 0x000fe200000001ff */
[----:B------:R-:W-:Y:S01]  /*0140*/  LOP3.LUT R4, R3, 0x7, RZ, 0xc0, !PT ;  /* 0x0000000703047812 */ /* 0x000fe200078ec0ff */
[----:B------:R-:W-:Y:S01]  /*0150*/  IMAD R6, R0, R3, RZ ;  /* 0x0000000300067224 */ /* 0x000fe200078e02ff */
[----:B------:R-:W-:Y:S02]  /*0160*/  CS2R R18, SRZ ;  /* 0x0000000000127805 */ /* 0x000fe4000001ff00 */
[----:B------:R-:W-:-:S07]  /*0170*/  ISETP.NE.AND P0, PT, R4, RZ, PT ;  /* 0x000000ff0400720c */ /* 0x000fce0003f05270 */
[----:B------:R-:W-:Y:S06]  /*0180*/  @!P1 BRA `(.L_x_48) ;  /* 0x0000000000c49947 */ /* 0x000fec0003800000 */
[----:B------:R-:W0:Y:S01]  /*0190*/  LDC.64 R8, c[0x0][0x390] ;  /* 0x0000e400ff087b82 */ /* 0x000e220000000a00 */
[----:B------:R-:W-:Y:S01]  /*01a0*/  LOP3.LUT R7, R3, 0x7ffffff8, RZ, 0xc0, !PT ;  /* 0x7ffffff803077812 */ /* 0x000fe200078ec0ff */
[----:B------:R-:W-:Y:S01]  /*01b0*/  IMAD.MOV.U32 R28, RZ, RZ, R2 ;  /* 0x000000ffff1c7224 */ /* 0x000fe200078e0002 */
[----:B------:R-:W-:-:S03]  /*01c0*/  CS2R R18, SRZ ;  /* 0x0000000000127805 */ /* 0x000fc6000001ff00 */
[----:B------:R-:W-:Y:S02]  /*01d0*/  IMAD.MOV R26, RZ, RZ, -R7 ;  /* 0x000000ffff1a7224 */ /* 0x000fe400078e0a07 */
[----:B0-----:R-:W-:-:S03]  /*01e0*/  IMAD.WIDE.U32 R8, R6, 0x8, R8 ;  /* 0x0000000806087825 */ /* 0x001fc600078e0008 */
[----:B------:R-:W-:-:S04]  /*01f0*/  IADD3 R10, P1, PT, R8, 0x20, RZ ;  /* 0x00000020080a7810 */ /* 0x000fc80007f3e0ff */
[----:B------:R-:W-:-:S09]  /*0200*/  IADD3.X R11, PT, PT, RZ, R9, RZ, P1, !PT ;  /* 0x00000009ff0b7210 */ /* 0x000fd20000ffe4ff */
.L_x_49:
[----:B------:R-:W0:Y:S01]  /*0210*/  LDC.64 R22, c[0x0][0x398] ;  /* 0x0000e600ff167b82 */ /* 0x000e220000000a00 */
[----:B------:R-:W-:Y:S01]  /*0220*/  MOV R8, R10 ;  /* 0x0000000a00087202 */ /* 0x000fe20000000f00 */
[----:B------:R-:W-:-:S05]  /*0230*/  IMAD.MOV.U32 R9, RZ, RZ, R11 ;  /* 0x000000ffff097224 */ /* 0x000fca00078e000b */
[----:B------:R-:W2:Y:S04]  /*0240*/  LDG.E.64 R14, desc[UR4][R8.64+-0x20] ;  /* 0xffffe004080e7981 */ /* 0x000ea8000c1e1b00 */
[----:B------:R-:W3:Y:S01]  /*0250*/  LDG.E.64 R10, desc[UR4][R8.64+-0x18] ;  /* 0xffffe804080a7981 */ /* 0x000ee2000c1e1b00 */
[----:B0-----:R-:W-:-:S05]  /*0260*/  IMAD.WIDE R22, R28, 0x8, R22 ;  /* 0x000000081c167825 */ /* 0x001fca00078e0216 */
[----:B------:R-:W2:Y:S01]  /*0270*/  LDG.E.64 R12, desc[UR4][R22.64] ;  /* 0x00000004160c7981 */ /* 0x000ea2000c1e1b00 */
[----:B------:R-:W-:-:S05]  /*0280*/  IMAD.WIDE R24, R5, 0x8, R22 ;  /* 0x0000000805187825 */ /* 0x000fca00078e0216 */
[----:B------:R-:W3:Y:S01]  /*0290*/  LDG.E.64 R16, desc[UR4][R24.64] ;  /* 0x0000000418107981 */ /* 0x000ee2000c1e1b00 */
[----:B------:R-:W-:Y:S01]  /*02a0*/  IMAD.WIDE R20, R5, 0x8, R24 ;  /* 0x0000000805147825 */ /* 0x000fe200078e0218 */
[----:B--2---:R-:W-:Y:S02]  /*02b0*/  DFMA R18, R14, R12, R18 ;  /* 0x0000000c0e12722b */ /* 0x004fe40000000012 */
[----:B------:R-:W2:Y:S04]  /*02c0*/  LDG.E.64 R14, desc[UR4][R8.64+-0x10] ;  /* 0xfffff004080e7981 */ /* 0x000ea8000c1e1b00 */
[----:B------:R0:W2:Y:S02]  /*02d0*/  LDG.E.64 R12, desc[UR4][R20.64] ;  /* 0x00000004140c7981 */ /* 0x0000a4000c1e1b00 */
[----:B---3--:R-:W-:-:S02]  /*02e0*/  DFMA R16, R10, R16, R18 ;  /* 0x000000100a10722b */ /* 0x008fc40000000012 */
[----:B------:R-:W3:Y:S01]  /*02f0*/  LDG.E.64 R10, desc[UR4][R8.64+-0x8] ;  /* 0xfffff804080a7981 */ /* 0x000ee2000c1e1b00 */
[----:B0-----:R-:W-:-:S05]  /*0300*/  IMAD.WIDE R20, R5, 0x8, R20 ;  /* 0x0000000805147825 */ /* 0x001fca00078e0214 */
[----:B------:R-:W3:Y:S01]  /*0310*/  LDG.E.64 R18, desc[UR4][R20.64] ;  /* 0x0000000414127981 */ /* 0x000ee2000c1e1b00 */
[C---:B------:R-:W-:Y:S01]  /*0320*/  IMAD.WIDE R22, R5.reuse, 0x8, R20 ;  /* 0x0000000805167825 */ /* 0x040fe200078e0214 */
[----:B--2---:R-:W-:Y:S02]  /*0330*/  DFMA R12, R14, R12, R16 ;  /* 0x0000000c0e0c722b */ /* 0x004fe40000000010 */
[----:B------:R-:W2:Y:S04]  /*0340*/  LDG.E.64 R16, desc[UR4][R8.64] ;  /* 0x0000000408107981 */ /* 0x000ea8000c1e1b00 */
[----:B------:R-:W2:Y:S01]  /*0350*/  LDG.E.64 R14, desc[UR4][R22.64] ;  /* 0x00000004160e7981 */ /* 0x000ea2000c1e1b00 */
[----:B------:R-:W-:Y:S01]  /*0360*/  IMAD.WIDE R24, R5, 0x8, R22 ;  /* 0x0000000805187825 */ /* 0x000fe200078e0216 */
[----:B---3--:R-:W-:-:S02]  /*0370*/  DFMA R18, R10, R18, R12 ;  /* 0x000000120a12722b */ /* 0x008fc4000000000c */
[----:B------:R-:W3:Y:S04]  /*0380*/  LDG.E.64 R22, desc[UR4][R8.64+0x18] ;  /* 0x0000180408167981 */ /* 0x000ee8000c1e1b00 */
[----:B------:R-:W4:Y:S04]  /*0390*/  LDG.E.64 R10, desc[UR4][R8.64+0x8] ;  /* 0x00000804080a7981 */ /* 0x000f28000c1e1b00 */
[----:B------:R0:W4:Y:S02]  /*03a0*/  LDG.E.64 R12, desc[UR4][R24.64] ;  /* 0x00000004180c7981 */ /* 0x000124000c1e1b00 */
[----:B0-----:R-:W-:-:S04]  /*03b0*/  IMAD.WIDE R24, R5, 0x8, R24 ;  /* 0x0000000805187825 */ /* 0x001fc800078e0218 */
[----:B------:R-:W-:-:S06]  /*03c0*/  IMAD.WIDE R20, R5, 0x8, R24 ;  /* 0x0000000805147825 */ /* 0x000fcc00078e0218 */
[----:B------:R-:W3:Y:S01]  /*03d0*/  LDG.E.64 R20, desc[UR4][R20.64] ;  /* 0x0000000414147981 */ /* 0x000ee2000c1e1b00 */
[----:B--2---:R-:W-:-:S03]  /*03e0*/  DFMA R14, R16, R14, R18 ;  /* 0x0000000e100e722b */ /* 0x004fc60000000012 */
[----:B------:R-:W2:Y:S04]  /*03f0*/  LDG.E.64 R16, desc[UR4][R8.64+0x10] ;  /* 0x0000100408107981 */ /* 0x000ea8000c1e1b00 */
[----:B------:R-:W2:Y:S01]  /*0400*/  LDG.E.64 R18, desc[UR4][R24.64] ;  /* 0x0000000418127981 */ /* 0x000ea2000c1e1b00 */
[----:B------:R-:W-:-:S04]  /*0410*/  IADD3 R26, PT, PT, R26, 0x8, RZ ;  /* 0x000000081a1a7810 */ /* 0x000fc80007ffe0ff */
[----:B------:R-:W-:Y:S01]  /*0420*/  ISETP.NE.AND P1, PT, R26, RZ, PT ;  /* 0x000000ff1a00720c */ /* 0x000fe20003f25270 */
[----:B----4-:R-:W-:Y:S01]  /*0430*/  DFMA R10, R10, R12, R14 ;  /* 0x0000000c0a0a722b */ /* 0x010fe2000000000e */
[----:B------:R-:W-:-:S07]  /*0440*/  LEA R28, R5, R28, 0x3 ;  /* 0x0000001c051c7211 */ /* 0x000fce00078e18ff */
[----:B--2---:R-:W-:Y:S01]  /*0450*/  DFMA R18, R16, R18, R10 ;  /* 0x000000121012722b */ /* 0x004fe2000000000a */
[----:B------:R-:W-:-:S07]  /*0460*/  IADD3 R10, P2, PT, R8, 0x40, RZ ;  /* 0x00000040080a7810 */ /* 0x000fce0007f5e0ff */
[----:B---3--:R-:W-:Y:S01]  /*0470*/  DFMA R18, R22, R20, R18 ;  /* 0x000000141612722b */ /* 0x008fe20000000012 */
[----:B------:R-:W-:Y:S01]  /*0480*/  IMAD.X R11, RZ, RZ, R9, P2 ;  /* 0x000000ffff0b7224 */ /* 0x000fe200010e0609 */
[----:B------:R-:W-:Y:S09]  /*0490*/  @P1 BRA `(.L_x_49) ;  /* 0xfffffffc005c1947 */ /* 0x000ff2000383ffff */
.L_x_48:
[----:B------:R-:W-:Y:S05]  /*04a0*/  @!P0 BRA `(.L_x_47) ;  /* 0x0000000000fc8947 */ /* 0x000fea0003800000 */
[----:B------:R-:W-:Y:S02]  /*04b0*/  ISETP.GE.U32.AND P1, PT, R4, 0x4, PT ;  /* 0x000000040400780c */ /* 0x000fe40003f26070 */
[----:B------:R-:W-:-:S04]  /*04c0*/  LOP3.LUT R26, R3, 0x3, RZ, 0xc0, !PT ;  /* 0x00000003031a7812 */ /* 0x000fc800078ec0ff */
[----:B------:R-:W-:-:S07]  /*04d0*/  ISETP.NE.AND P0, PT, R26, RZ, PT ;  /* 0x000000ff1a00720c */ /* 0x000fce0003f05270 */
[----:B------:R-:W-:Y:S06]  /*04e0*/  @!P1 BRA `(.L_x_50) ;  /* 0x00000000006c9947 */ /* 0x000fec0003800000 */
[----:B------:R-:W0:Y:S01]  /*04f0*/  LDC.64 R24, c[0x0][0x390] ;  /* 0x0000e400ff187b82 */ /* 0x000e220000000a00 */
[----:B------:R-:W1:Y:S01]  /*0500*/  LDCU.64 UR6, c[0x0][0x390] ;  /* 0x00007200ff0677ac */ /* 0x000e620008000a00 */
[C---:B------:R-:W-:Y:S01]  /*0510*/  IMAD.IADD R9, R6.reuse, 0x1, R7 ;  /* 0x0000000106097824 */ /* 0x040fe200078e0207 */
[----:B------:R-:W-:Y:S01]  /*0520*/  IADD3 R4, P1, PT, R6, R7, RZ ;  /* 0x0000000706047210 */ /* 0x000fe20007f3e0ff */
[----:B------:R-:W-:-:S04]  /*0530*/  IMAD R13, R7, R5, R2 ;  /* 0x00000005070d7224 */ /* 0x000fc800078e0202 */
[----:B------:R-:W2:Y:S01]  /*0540*/  LDC.64 R10, c[0x0][0x398] ;  /* 0x0000e600ff0a7b82 */ /* 0x000ea20000000a00 */
[----:B0-----:R-:W-:-:S06]  /*0550*/  IMAD.WIDE.U32 R24, R9, 0x8, R24 ;  /* 0x0000000809187825 */ /* 0x001fcc00078e0018 */
[----:B------:R-:W3:Y:S01]  /*0560*/  LDG.E.64 R24, desc[UR4][R24.64] ;  /* 0x0000000418187981 */ /* 0x000ee2000c1e1b00 */
[----:B--2---:R-:W-:Y:S01]  /*0570*/  IMAD.WIDE R10, R13, 0x8, R10 ;  /* 0x000000080d0a7825 */ /* 0x004fe200078e020a */
[----:B------:R-:W-:Y:S02]  /*0580*/  IADD3.X R13, PT, PT, RZ, RZ, RZ, P1, !PT ;  /* 0x000000ffff0d7210 */ /* 0x000fe40000ffe4ff */
[C---:B-1----:R-:W-:Y:S02]  /*0590*/  LEA R28, P1, R4.reuse, UR6, 0x3 ;  /* 0x00000006041c7c11 */ /* 0x042fe4000f8218ff */
[----:B------:R-:W3:Y:S01]  /*05a0*/  LDG.E.64 R8, desc[UR4][R10.64] ;  /* 0x000000040a087981 */ /* 0x000ee2000c1e1b00 */
[----:B------:R-:W-:Y:S01]  /*05b0*/  IMAD.WIDE R14, R5, 0x8, R10 ;  /* 0x00000008050e7825 */ /* 0x000fe200078e020a */
[----:B------:R-:W-:-:S05]  /*05c0*/  LEA.HI.X R29, R4, UR7, R13, 0x3, P1 ;  /* 0x00000007041d7c11 */ /* 0x000fca00088f1c0d */
[----:B------:R-:W2:Y:S01]  /*05d0*/  LDG.E.64 R12, desc[UR4][R28.64+0x8] ;  /* 0x000008041c0c7981 */ /* 0x000ea2000c1e1b00 */
[----:B------:R-:W-:-:S03]  /*05e0*/  IMAD.WIDE R20, R5, 0x8, R14 ;  /* 0x0000000805147825 */ /* 0x000fc600078e020e */
[----:B------:R-:W2:Y:S04]  /*05f0*/  LDG.E.64 R10, desc[UR4][R14.64] ;  /* 0x000000040e0a7981 */ /* 0x000ea8000c1e1b00 */
[----:B------:R-:W4:Y:S01]  /*0600*/  LDG.E.64 R16, desc[UR4][R20.64] ;  /* 0x0000000414107981 */ /* 0x000f22000c1e1b00 */
[----:B------:R-:W-:-:S03]  /*0610*/  IMAD.WIDE R22, R5, 0x8, R20 ;  /* 0x0000000805167825 */ /* 0x000fc600078e0214 */
[----:B------:R-:W4:Y:S04]  /*0620*/  LDG.E.64 R14, desc[UR4][R28.64+0x10] ;  /* 0x000010041c0e7981 */ /* 0x000f28000c1e1b00 */
[----:B------:R-:W5:Y:S04]  /*0630*/  LDG.E.64 R20, desc[UR4][R28.64+0x18] ;  /* 0x000018041c147981 */ /* 0x000f68000c1e1b00 */
[----:B------:R-:W5:Y:S01]  /*0640*/  LDG.E.64 R22, desc[UR4][R22.64] ;  /* 0x0000000416167981 */ /* 0x000f62000c1e1b00 */
[----:B------:R-:W-:Y:S01]  /*0650*/  VIADD R7, R7, 0x4 ;  /* 0x0000000407077836 */ /* 0x000fe20000000000 */
[----:B---3--:R-:W-:-:S08]  /*0660*/  DFMA R8, R24, R8, R18 ;  /* 0x000000081808722b */ /* 0x008fd00000000012 */
[----:B--2---:R-:W-:-:S08]  /*0670*/  DFMA R8, R12, R10, R8 ;  /* 0x0000000a0c08722b */ /* 0x004fd00000000008 */
[----:B----4-:R-:W-:-:S08]  /*0680*/  DFMA R8, R14, R16, R8 ;  /* 0x000000100e08722b */ /* 0x010fd00000000008 */
[----:B-----5:R-:W-:-:S11]  /*0690*/  DFMA R18, R20, R22, R8 ;  /* 0x000000161412722b */ /* 0x020fd60000000008 */
.L_x_50:
[----:B------:R-:W-:Y:S05]  /*06a0*/  @!P0 BRA `(.L_x_47) ;  /* 0x00000000007c8947 */ /* 0x000fea0003800000 */
[----:B------:R-:W-:Y:S01]  /*06b0*/  ISETP.NE.AND P1, PT, R26, 0x1, PT ;  /* 0x000000011a00780c */ /* 0x000fe20003f25270 */
[----:B------:R-:W0:Y:S01]  /*06c0*/  LDC.64 R12, c[0x0][0x390] ;  /* 0x0000e400ff0c7b82 */ /* 0x000e220000000a00 */
[----:B------:R-:W-:-:S04]  /*06d0*/  LOP3.LUT R3, R3, 0x1, RZ, 0xc0, !PT ;  /* 0x0000000103037812 */ /* 0x000fc800078ec0ff */
[----:B------:R-:W-:-:S03]  /*06e0*/  ISETP.NE.U32.AND P0, PT, R3, 0x1, PT ;  /* 0x000000010300780c */ /* 0x000fc60003f05070 */
[----:B------:R-:W1:Y:S04]  /*06f0*/  LDC.64 R20, c[0x0][0x398] ;  /* 0x0000e600ff147b82 */ /* 0x000e680000000a00 */
[C---:B------:R-:W-:Y:S01]  /*0700*/  @P1 IADD3 R17, PT, PT, R6.reuse, R7, RZ ;  /* 0x0000000706111210 */ /* 0x040fe20007ffe0ff */
[C---:B------:R-:W-:Y:S01]  /*0710*/  @P1 IMAD R23, R7.reuse, R5, R2 ;  /* 0x0000000507171224 */ /* 0x040fe200078e0202 */
[----:B------:R-:W-:Y:S01]  /*0720*/  @P1 IADD3 R3, P2, PT, R6, R7, RZ ;  /* 0x0000000706031210 */ /* 0x000fe20007f5e0ff */
[----:B------:R-:W-:Y:S01]  /*0730*/  @P1 VIADD R7, R7, 0x2 ;  /* 0x0000000207071836 */ /* 0x000fe20000000000 */
[----:B------:R-:W2:Y:S02]  /*0740*/  @P1 LDC.64 R8, c[0x0][0x390] ;  /* 0x0000e400ff081b82 */ /* 0x000ea40000000a00 */
[----:B------:R-:W-:-:S06]  /*0750*/  @P1 IADD3.X R4, PT, PT, RZ, RZ, RZ, P2, !PT ;  /* 0x000000ffff041210 */ /* 0x000fcc00017fe4ff */
[----:B------:R-:W3:Y:S01]  /*0760*/  LDC.64 R14, c[0x0][0x390] ;  /* 0x0000e400ff0e7b82 */ /* 0x000ee20000000a00 */
[----:B0-----:R-:W-:-:S06]  /*0770*/  @P1 IMAD.WIDE.U32 R16, R17, 0x8, R12 ;  /* 0x0000000811101825 */ /* 0x001fcc00078e000c */
[----:B------:R-:W4:Y:S01]  /*0780*/  @P1 LDG.E.64 R16, desc[UR4][R16.64] ;  /* 0x0000000410101981 */ /* 0x000f22000c1e1b00 */
[----:B------:R-:W0:Y:S01]  /*0790*/  LDC.64 R10, c[0x0][0x398] ;  /* 0x0000e600ff0a7b82 */ /* 0x000e220000000a00 */
[----:B-1----:R-:W-:-:S05]  /*07a0*/  @P1 IMAD.WIDE R20, R23, 0x8, R20 ;  /* 0x0000000817141825 */ /* 0x002fca00078e0214 */
[----:B------:R-:W4:Y:S01]  /*07b0*/  @P1 LDG.E.64 R12, desc[UR4][R20.64] ;  /* 0x00000004140c1981 */ /* 0x000f22000c1e1b00 */
[----:B--2---:R-:W-:Y:S01]  /*07c0*/  @P1 LEA R8, P2, R3, R8, 0x3 ;  /* 0x0000000803081211 */ /* 0x004fe200078418ff */
[----:B------:R-:W-:-:S03]  /*07d0*/  @P1 IMAD.WIDE R22, R5, 0x8, R20 ;  /* 0x0000000805161825 */ /* 0x000fc600078e0214 */
[----:B------:R-:W-:Y:S01]  /*07e0*/  @P1 LEA.HI.X R9, R3, R9, R4, 0x3, P2 ;  /* 0x0000000903091211 */ /* 0x000fe200010f1c04 */
[----:B------:R-:W-:Y:S01]  /*07f0*/  @!P0 IMAD R25, R7, R5, R2 ;  /* 0x0000000507198224 */ /* 0x000fe200078e0202 */
[----:B------:R-:W-:Y:S02]  /*0800*/  @!P0 IADD3 R3, PT, PT, R6, R7, RZ ;  /* 0x0000000706038210 */ /* 0x000fe40007ffe0ff */
[----:B------:R-:W2:Y:S04]  /*0810*/  @P1 LDG.E.64 R6, desc[UR4][R22.64] ;  /* 0x0000000416061981 */ /* 0x000ea8000c1e1b00 */
[----:B------:R-:W2:Y:S01]  /*0820*/  @P1 LDG.E.64 R8, desc[UR4][R8.64+0x8] ;  /* 0x0000080408081981 */ /* 0x000ea2000c1e1b00 */
[----:B---3--:R-:W-:-:S04]  /*0830*/  @!P0 IMAD.WIDE.U32 R14, R3, 0x8, R14 ;  /* 0x00000008030e8825 */ /* 0x008fc800078e000e */
[----:B0-----:R-:W-:Y:S02]  /*0840*/  @!P0 IMAD.WIDE R10, R25, 0x8, R10 ;  /* 0x00000008190a8825 */ /* 0x001fe400078e020a */
[----:B------:R-:W3:Y:S04]  /*0850*/  @!P0 LDG.E.64 R14, desc[UR4][R14.64] ;  /* 0x000000040e0e8981 */ /* 0x000ee8000c1e1b00 */
[----:B------:R-:W3:Y:S01]  /*0860*/  @!P0 LDG.E.64 R10, desc[UR4][R10.64] ;  /* 0x000000040a0a8981 */ /* 0x000ee2000c1e1b00 */
[----:B----4-:R-:W-:-:S08]  /*0870*/  @P1 DFMA R12, R16, R12, R18 ;  /* 0x0000000c100c122b */ /* 0x010fd00000000012 */
[----:B--2---:R-:W-:-:S08]  /*0880*/  @P1 DFMA R18, R8, R6, R12 ;  /* 0x000000060812122b */ /* 0x004fd0000000000c */
[----:B---3--:R-:W-:-:S11]  /*0890*/  @!P0 DFMA R18, R14, R10, R18 ;  /* 0x0000000a0e12822b */ /* 0x008fd60000000012 */
.L_x_47:
[----:B------:R-:W0:Y:S01]  /*08a0*/  LDC.64 R6, c[0x0][0x3a0] ;  /* 0x0000e800ff067b82 */ /* 0x000e220000000a00 */
[----:B------:R-:W-:-:S04]  /*08b0*/  IMAD R3, R0, R5, R2 ;  /* 0x0000000500037224 */ /* 0x000fc800078e0202 */
[----:B0-----:R-:W-:-:S05]  /*08c0*/  IMAD.WIDE R2, R3, 0x8, R6 ;  /* 0x0000000803027825 */ /* 0x001fca00078e0206 */
[----:B------:R-:W-:Y:S01]  /*08d0*/  STG.E.64 desc[UR4][R2.64], R18 ;  /* 0x0000001202007986 */ /* 0x000fe2000c101b04 */
[----:B------:R-:W-:Y:S05]  /*08e0*/  EXIT ;  /* 0x000000000000794d */ /* 0x000fea0003800000 */
.L_x_51:
        /* <DEDUP_REMOVED lines=9> */
.L_x_70:


//--------------------- .text._Z17matmult_gpu1_kerniiiPdS_S_ --------------------------
	.section	.text._Z17matmult_gpu1_kerniiiPdS_S_,"ax",@progbits
	.align	128
        .global         _Z17matmult_gpu1_kerniiiPdS_S_
        .type           _Z17matmult_gpu1_kerniiiPdS_S_,@function
        .size           _Z17matmult_gpu1_kerniiiPdS_S_,(.L_x_71 - _Z17matmult_gpu1_kerniiiPdS_S_)
        .other          _Z17matmult_gpu1_kerniiiPdS_S_,@"STO_CUDA_ENTRY STV_DEFAULT"
_Z17matmult_gpu1_kerniiiPdS_S_:
.text._Z17matmult_gpu1_kerniiiPdS_S_:
[----:B------:R-:W-:Y:S01]  /*0000*/  LDC R1, c[0x0][0x37c] ;  /* 0x0000df00ff017b82 */ /* 0x000fe20000000800 */
[----:B------:R-:W0:Y:S01]  /*0010*/  LDCU.64 UR6, c[0x0][0x380] ;  /* 0x00007000ff0677ac */ /* 0x000e220008000a00 */
[----:B------:R-:W1:Y:S01]  /*0020*/  LDCU.64 UR22, c[0x0][0x358] ;  /* 0x00006b00ff1677ac */ /* 0x000e620008000a00 */
[----:B0-----:R-:W-:-:S04]  /*0030*/  UISETP.LT.AND UP0, UPT, UR7, UR6, UPT ;  /* 0x000000060700728c */ /* 0x001fc8000bf01270 */
[----:B------:R-:W-:-:S04]  /*0040*/  USEL UR8, UR7, UR6, UP0 ;  /* 0x0000000607087287 */ /* 0x000fc80008000000 */
[----:B------:R-:W-:-:S09]  /*0050*/  UISETP.GE.AND UP0, UPT, UR8, 0x1, UPT ;  /* 0x000000010800788c */ /* 0x000fd2000bf06270 */
[----:B-1----:R-:W-:Y:S05]  /*0060*/  BRA.U !UP0, `(.L_x_52) ;  /* 0x0000000508487547 */ /* 0x002fea000b800000 */
[----:B------:R-:W-:Y:S02]  /*0070*/  ULOP3.LUT UR9, UR6, 0x7, URZ, 0xc0, !UPT ;  /* 0x0000000706097892 */ /* 0x000fe4000f8ec0ff */
[----:B------:R-:W-:Y:S02]  /*0080*/  ULOP3.LUT UR10, UR6, 0x3, URZ, 0xc0, !UPT ;  /* 0x00000003060a7892 */ /* 0x000fe4000f8ec0ff */
[----:B------:R-:W-:Y:S02]  /*0090*/  UIADD3 UR4, UPT, UPT, UR9, -0x1, URZ ;  /* 0xffffffff09047890 */ /* 0x000fe4000fffe0ff */
[----:B------:R-:W-:Y:S02]  /*00a0*/  ULOP3.LUT UR5, UR6, 0x7ffffff8, URZ, 0xc0, !UPT ;  /* 0x7ffffff806057892 */ /* 0x000fe4000f8ec0ff */
[----:B------:R-:W-:-:S03]  /*00b0*/  UISETP.GE.U32.AND UP0, UPT, UR4, 0x3, UPT ;  /* 0x000000030400788c */ /* 0x000fc6000bf06070 */
[----:B------:R-:W-:-:S08]  /*00c0*/  UMOV UR4, URZ ;  /* 0x000000ff00047c82 */ /* 0x000fd00008000000 */
.L_x_58:
[----:B0-----:R-:W0:Y:S01]  /*00d0*/  LDC R0, c[0x0][0x380] ;  /* 0x0000e000ff007b82 */ /* 0x001e220000000800 */
[----:B------:R-:W-:Y:S01]  /*00e0*/  HFMA2 R10, -RZ, RZ, 0, 0 ;  /* 0x00000000ff0a7431 */ /* 0x000fe200000001ff */
[----:B0-----:R-:W-:-:S13]  /*00f0*/  ISETP.GE.U32.AND P0, PT, R0, 0x8, PT ;  /* 0x000000080000780c */ /* 0x001fda0003f06070 */
[----:B-1----:R-:W-:Y:S05]  /*0100*/  @!P0 BRA `(.L_x_53) ;  /* 0x00000000007c8947 */ /* 0x002fea0003800000 */
[----:B------:R-:W0:Y:S01]  /*0110*/  LDC R22, c[0x0][0x384] ;  /* 0x0000e100ff167b82 */ /* 0x000e220000000800 */
[----:B------:R-:W-:-:S07]  /*0120*/  IMAD.MOV.U32 R20, RZ, RZ, RZ ;  /* 0x000000ffff147224 */ /* 0x000fce00078e00ff */
[----:B------:R-:W1:Y:S02]  /*0130*/  LDC.64 R2, c[0x0][0x3a0] ;  /* 0x0000e800ff027b82 */ /* 0x000e640000000a00 */
.L_x_54:
[C---:B0-2---:R-:W-:Y:S02]  /*0140*/  IMAD R5, R20.reuse, R22, UR4 ;  /* 0x0000000414057e24 */ /* 0x045fe4000f8e0216 */
[----:B------:R-:W-:-:S03]  /*0150*/  VIADD R20, R20, 0x8 ;  /* 0x0000000814147836 */ /* 0x000fc60000000000 */
[C---:B------:R-:W-:Y:S01]  /*0160*/  IADD3 R7, PT, PT, R5.reuse, R22, RZ ;  /* 0x0000001605077210 */ /* 0x040fe20007ffe0ff */
[----:B-1----:R-:W-:Y:S01]  /*0170*/  IMAD.WIDE.U32 R4, R5, 0x8, R2 ;  /* 0x0000000805047825 */ /* 0x002fe200078e0002 */
[----:B------:R-:W-:-:S03]  /*0180*/  ISETP.NE.AND P0, PT, R20, UR5, PT ;  /* 0x0000000514007c0c */ /* 0x000fc6000bf05270 */
[C---:B------:R-:W-:Y:S01]  /*0190*/  IMAD.IADD R9, R7.reuse, 0x1, R22 ;  /* 0x0000000107097824 */ /* 0x040fe200078e0216 */
[----:B------:R2:W-:Y:S01]  /*01a0*/  STG.E.64 desc[UR22][R4.64], RZ ;  /* 0x000000ff04007986 */ /* 0x0005e2000c101b16 */
[----:B------:R-:W-:-:S03]  /*01b0*/  IMAD.WIDE.U32 R6, R7, 0x8, R2 ;  /* 0x0000000807067825 */ /* 0x000fc600078e0002 */
[C---:B------:R-:W-:Y:S01]  /*01c0*/  IADD3 R11, PT, PT, R9.reuse, R22, RZ ;  /* 0x00000016090b7210 */ /* 0x040fe20007ffe0ff */
[----:B------:R-:W-:Y:S01]  /*01d0*/  IMAD.WIDE.U32 R8, R9, 0x8, R2 ;  /* 0x0000000809087825 */ /* 0x000fe200078e0002 */
[----:B------:R2:W-:Y:S03]  /*01e0*/  STG.E.64 desc[UR22][R6.64], RZ ;  /* 0x000000ff06007986 */ /* 0x0005e6000c101b16 */
        /* <DEDUP_REMOVED lines=10> */
[--C-:B------:R-:W-:Y:S01]  /*0290*/  IMAD.WIDE.U32 R16, R17, 0x8, R2.reuse ;  /* 0x0000000811107825 */ /* 0x100fe200078e0002 */
[----:B------:R2:W-:Y:S03]  /*02a0*/  STG.E.64 desc[UR22][R14.64], RZ ;  /* 0x000000ff0e007986 */ /* 0x0005e6000c101b16 */
[----:B------:R-:W-:Y:S01]  /*02b0*/  IMAD.WIDE.U32 R18, R19, 0x8, R2 ;  /* 0x0000000813127825 */ /* 0x000fe200078e0002 */
[----:B------:R2:W-:Y:S04]  /*02c0*/  STG.E.64 desc[UR22][R16.64], RZ ;  /* 0x000000ff10007986 */ /* 0x0005e8000c101b16 */
[----:B------:R2:W-:Y:S01]  /*02d0*/  STG.E.64 desc[UR22][R18.64], RZ ;  /* 0x000000ff12007986 */ /* 0x0005e2000c101b16 */
[----:B------:R-:W-:Y:S05]  /*02e0*/  @P0 BRA `(.L_x_54) ;  /* 0xfffffffc00940947 */ /* 0x000fea000383ffff */
[----:B--2---:R-:W-:-:S07]  /*02f0*/  MOV R10, UR5 ;  /* 0x00000005000a7c02 */ /* 0x004fce0008000f00 */
.L_x_53:
[----:B------:R-:W-:-:S09]  /*0300*/  UISETP.NE.AND UP1, UPT, UR9, URZ, UPT ;  /* 0x000000ff0900728c */ /* 0x000fd2000bf25270 */
[----:B------:R-:W-:Y:S05]  /*0310*/  BRA.U !UP1, `(.L_x_55) ;  /* 0x00000001098c7547 */ /* 0x000fea000b800000 */
[----:B------:R-:W-:Y:S01]  /*0320*/  UISETP.NE.AND UP1, UPT, UR10, URZ, UPT ;  /* 0x000000ff0a00728c */ /* 0x000fe2000bf25270 */
[----:B------:R-:W-:Y:S10]  /*0330*/  BRA.U !UP0, `(.L_x_56) ;  /* 0x00000001083c7547 */ /* 0x000ff4000b800000 */
[----:B------:R-:W0:Y:S08]  /*0340*/  LDC R2, c[0x0][0x384] ;  /* 0x0000e100ff027b82 */ /* 0x000e300000000800 */
[----:B------:R-:W1:Y:S01]  /*0350*/  LDC.64 R8, c[0x0][0x3a0] ;  /* 0x0000e800ff087b82 */ /* 0x000e620000000a00 */
[C---:B0-----:R-:W-:Y:S01]  /*0360*/  IMAD R3, R10.reuse, R2, UR4 ;  /* 0x000000040a037e24 */ /* 0x041fe2000f8e0202 */
[----:B------:R-:W-:-:S03]  /*0370*/  IADD3 R10, PT, PT, R10, 0x4, RZ ;  /* 0x000000040a0a7810 */ /* 0x000fc60007ffe0ff */
[----:B------:R-:W-:-:S05]  /*0380*/  IMAD.IADD R5, R3, 0x1, R2 ;  /* 0x0000000103057824 */ /* 0x000fca00078e0202 */
[C---:B------:R-:W-:Y:S01]  /*0390*/  IADD3 R7, PT, PT, R5.reuse, R2, RZ ;  /* 0x0000000205077210 */ /* 0x040fe20007ffe0ff */
[----:B-1----:R-:W-:-:S04]  /*03a0*/  IMAD.WIDE.U32 R4, R5, 0x8, R8 ;  /* 0x0000000805047825 */ /* 0x002fc800078e0008 */
[----:B------:R-:W-:Y:S02]  /*03b0*/  IMAD.IADD R11, R7, 0x1, R2 ;  /* 0x00000001070b7824 */ /* 0x000fe400078e0202 */
[----:B------:R-:W-:-:S04]  /*03c0*/  IMAD.WIDE.U32 R2, R3, 0x8, R8 ;  /* 0x0000000803027825 */ /* 0x000fc800078e0008 */
[--C-:B------:R-:W-:Y:S01]  /*03d0*/  IMAD.WIDE.U32 R6, R7, 0x8, R8.reuse ;  /* 0x0000000807067825 */ /* 0x100fe200078e0008 */
[----:B------:R0:W-:Y:S03]  /*03e0*/  STG.E.64 desc[UR22][R2.64], RZ ;  /* 0x000000ff02007986 */ /* 0x0001e6000c101b16 */
[----:B------:R-:W-:Y:S01]  /*03f0*/  IMAD.WIDE.U32 R8, R11, 0x8, R8 ;  /* 0x000000080b087825 */ /* 0x000fe200078e0008 */
[----:B------:R0:W-:Y:S04]  /*0400*/  STG.E.64 desc[UR22][R4.64], RZ ;  /* 0x000000ff04007986 */ /* 0x0001e8000c101b16 */
[----:B------:R0:W-:Y:S04]  /*0410*/  STG.E.64 desc[UR22][R6.64], RZ ;  /* 0x000000ff06007986 */ /* 0x0001e8000c101b16 */
[----:B------:R0:W-:Y:S02]  /*0420*/  STG.E.64 desc[UR22][R8.64], RZ ;  /* 0x000000ff08007986 */ /* 0x0001e4000c101b16 */
.L_x_56:
[----:B------:R-:W-:Y:S05]  /*0430*/  BRA.U !UP1, `(.L_x_55) ;  /* 0x0000000109447547 */ /* 0x000fea000b800000 */
[----:B------:R-:W-:Y:S01]  /*0440*/  LOP3.LUT P0, RZ, R0, 0x1, RZ, 0xc0, !PT ;  /* 0x0000000100ff7812 */ /* 0x000fe2000780c0ff */
[----:B------:R-:W-:-:S12]  /*0450*/  UISETP.NE.AND UP1, UPT, UR10, 0x1, UPT ;  /* 0x000000010a00788c */ /* 0x000fd8000bf25270 */
[----:B------:R-:W1:Y:S08]  /*0460*/  @P0 LDC R11, c[0x0][0x384] ;  /* 0x0000e100ff0b0b82 */ /* 0x000e700000000800 */
[----:B0-----:R-:W0:Y:S01]  /*0470*/  @P0 LDC.64 R6, c[0x0][0x3a0] ;  /* 0x0000e800ff060b82 */ /* 0x001e220000000a00 */
[----:B------:R-:W-:Y:S05]  /*0480*/  BRA.U !UP1, `(.L_x_57) ;  /* 0x0000000109247547 */ /* 0x000fea000b800000 */
[----:B------:R-:W2:Y:S08]  /*0490*/  LDC R5, c[0x0][0x384] ;  /* 0x0000e100ff057b82 */ /* 0x000eb00000000800 */
[----:B------:R-:W3:Y:S01]  /*04a0*/  LDC.64 R2, c[0x0][0x3a0] ;  /* 0x0000e800ff027b82 */ /* 0x000ee20000000a00 */
[C---:B--2---:R-:W-:Y:S01]  /*04b0*/  IMAD R4, R10.reuse, R5, UR4 ;  /* 0x000000040a047e24 */ /* 0x044fe2000f8e0205 */
[----:B------:R-:W-:-:S03]  /*04c0*/  IADD3 R10, PT, PT, R10, 0x2, RZ ;  /* 0x000000020a0a7810 */ /* 0x000fc60007ffe0ff */
[C---:B------:R-:W-:Y:S02]  /*04d0*/  IMAD.IADD R9, R4.reuse, 0x1, R5 ;  /* 0x0000000104097824 */ /* 0x040fe400078e0205 */
[----:B---3--:R-:W-:-:S04]  /*04e0*/  IMAD.WIDE.U32 R4, R4, 0x8, R2 ;  /* 0x0000000804047825 */ /* 0x008fc800078e0002 */
[----:B------:R-:W-:Y:S01]  /*04f0*/  IMAD.WIDE.U32 R2, R9, 0x8, R2 ;  /* 0x0000000809027825 */ /* 0x000fe200078e0002 */
[----:B------:R2:W-:Y:S04]  /*0500*/  STG.E.64 desc[UR22][R4.64], RZ ;  /* 0x000000ff04007986 */ /* 0x0005e8000c101b16 */
[----:B------:R2:W-:Y:S02]  /*0510*/  STG.E.64 desc[UR22][R2.64], RZ ;  /* 0x000000ff02007986 */ /* 0x0005e4000c101b16 */
.L_x_57:
[----:B-12---:R-:W-:-:S04]  /*0520*/  @P0 IMAD R3, R10, R11, UR4 ;  /* 0x000000040a030e24 */ /* 0x006fc8000f8e020b */
[----:B0-----:R-:W-:-:S05]  /*0530*/  @P0 IMAD.WIDE.U32 R2, R3, 0x8, R6 ;  /* 0x0000000803020825 */ /* 0x001fca00078e0006 */
[----:B------:R1:W-:Y:S02]  /*0540*/  @P0 STG.E.64 desc[UR22][R2.64], RZ ;  /* 0x000000ff02000986 */ /* 0x0003e4000c101b16 */
.L_x_55:
[----:B------:R-:W2:Y:S01]  /*0550*/  LDCU UR7, c[0x0][0x384] ;  /* 0x00007080ff0777ac */ /* 0x000ea20008000800 */
[----:B------:R-:W-:-:S04]  /*0560*/  UIADD3 UR4, UPT, UPT, UR4, 0x1, URZ ;  /* 0x0000000104047890 */ /* 0x000fc8000fffe0ff */
[----:B--2---:R-:W-:-:S09]  /*0570*/  UISETP.NE.AND UP1, UPT, UR4, UR7, UPT ;  /* 0x000000070400728c */ /* 0x004fd2000bf25270 */
[----:B------:R-:W-:Y:S05]  /*0580*/  BRA.U UP1, `(.L_x_58) ;  /* 0xfffffff901d07547 */ /* 0x000fea000b83ffff */
.L_x_52:
[----:B------:R-:W2:Y:S02]  /*0590*/  LDCU UR14, c[0x0][0x388] ;  /* 0x00007100ff0e77ac */ /* 0x000ea40008000800 */
[----:B--2---:R-:W-:-:S04]  /*05a0*/  UISETP.GE.AND UP0, UPT, UR14, 0x1, UPT ;  /* 0x000000010e00788c */ /* 0x004fc8000bf06270 */
[----:B------:R-:W-:-:S06]  /*05b0*/  UISETP.LE.OR UP0, UPT, UR8, URZ, !UP0 ;  /* 0x000000ff0800728c */ /* 0x000fcc000c703670 */
[----:B------:R-:W-:-:S13]  /*05c0*/  PLOP3.LUT P0, PT, PT, PT, UP0, 0x80, 0x8 ;  /* 0x000000000008781c */ /* 0x000fda0003f0f008 */
[----:B------:R-:W-:Y:S05]  /*05d0*/  @P0 EXIT ;  /* 0x000000000000094d */ /* 0x000fea0003800000 */
[----:B------:R-:W-:Y:S02]  /*05e0*/  ULOP3.LUT UR21, UR14, 0x3, URZ, 0xc0, !UPT ;  /* 0x000000030e157892 */ /* 0x000fe4000f8ec0ff */
[----:B------:R-:W-:Y:S02]  /*05f0*/  USHF.L.U32 UR7, UR7, 0x3, URZ ;  /* 0x0000000307077899 */ /* 0x000fe400080006ff */
[----:B------:R-:W-:Y:S01]  /*0600*/  ULOP3.LUT UR14, UR14, 0x7ffffff8, URZ, 0xc0, !UPT ;  /* 0x7ffffff80e0e7892 */ /* 0x000fe2000f8ec0ff */
[----:B------:R-:W-:-:S11]  /*0610*/  UMOV UR4, URZ ;  /* 0x000000ff00047c82 */ /* 0x000fd60008000000 */
.L_x_65:
[----:B--2---:R-:W2:Y:S01]  /*0620*/  LDCU UR15, c[0x0][0x388] ;  /* 0x00007100ff0f77ac */ /* 0x004ea20008000800 */
[----:B---3--:R-:W3:Y:S01]  /*0630*/  LDCU.64 UR8, c[0x0][0x390] ;  /* 0x00007200ff0877ac */ /* 0x008ee20008000a00 */
[----:B----4-:R-:W4:Y:S01]  /*0640*/  LDCU UR5, c[0x0][0x380] ;  /* 0x00007000ff0577ac */ /* 0x010f220008000800 */
[----:B------:R-:W-:Y:S01]  /*0650*/  UMOV UR16, UR4 ;  /* 0x0000000400107c82 */ /* 0x000fe20008000000 */
[----:B--2---:R-:W-:Y:S02]  /*0660*/  UIMAD UR15, UR4, UR15, URZ ;  /* 0x0000000f040f72a4 */ /* 0x004fe4000f8e02ff */
[----:B------:R-:W-:Y:S02]  /*0670*/  UIADD3 UR4, UPT, UPT, UR4, 0x1, URZ ;  /* 0x0000000104047890 */ /* 0x000fe4000fffe0ff */
[----:B---3--:R-:W-:-:S04]  /*0680*/  ULEA UR17, UP0, UR15, UR8, 0x3 ;  /* 0x000000080f117291 */ /* 0x008fc8000f8018ff */
[----:B------:R-:W-:Y:S02]  /*0690*/  ULEA.HI.X UR18, UR15, UR9, URZ, 0x3, UP0 ;  /* 0x000000090f127291 */ /* 0x000fe400080f1cff */
[----:B------:R-:W-:-:S04]  /*06a0*/  UIADD3 UR17, UP0, UPT, UR17, 0x20, URZ ;  /* 0x0000002011117890 */ /* 0x000fc8000ff1e0ff */
[----:B------:R-:W-:Y:S02]  /*06b0*/  UIADD3.X UR18, UPT, UPT, URZ, UR18, URZ, UP0, !UPT ;  /* 0x00000012ff127290 */ /* 0x000fe400087fe4ff */
[----:B----4-:R-:W-:-:S03]  /*06c0*/  UISETP.NE.AND UP0, UPT, UR4, UR5, UPT ;  /* 0x000000050400728c */ /* 0x010fc6000bf05270 */
[----:B0----5:R-:W-:-:S08]  /*06d0*/  UMOV UR5, URZ ;  /* 0x000000ff00057c82 */ /* 0x021fd00008000000 */
.L_x_64:
[----:B--2---:R-:W2:Y:S01]  /*06e0*/  LDCU UR8, c[0x0][0x384] ;  /* 0x00007080ff0877ac */ /* 0x004ea20008000800 */
[----:B---3--:R-:W3:Y:S01]  /*06f0*/  LDCU.64 UR12, c[0x0][0x3a0] ;  /* 0x00007400ff0c77ac */ /* 0x008ee20008000a00 */
[----:B--2---:R-:W-:-:S04]  /*0700*/  UIMAD UR6, UR16, UR8, UR5 ;  /* 0x00000008100672a4 */ /* 0x004fc8000f8e0205 */
[----:B---3--:R-:W-:-:S06]  /*0710*/  UIMAD.WIDE.U32 UR12, UR6, 0x8, UR12 ;  /* 0x00000008060c78a5 */ /* 0x008fcc000f8e000c */
[----:B0---45:R-:W-:Y:S01]  /*0720*/  IMAD.U32 R4, RZ, RZ, UR12 ;  /* 0x0000000cff047e24 */ /* 0x031fe2000f8e00ff */
[----:B------:R-:W-:Y:S01]  /*0730*/  MOV R5, UR13 ;  /* 0x0000000d00057c02 */ /* 0x000fe20008000f00 */
[----:B------:R-:W0:Y:S05]  /*0740*/  LDCU UR6, c[0x0][0x388] ;  /* 0x00007100ff0677ac */ /* 0x000e2a0008000800 */
[----:B------:R-:W5:Y:S01]  /*0750*/  LDG.E.64 R4, desc[UR22][R4.64] ;  /* 0x0000001604047981 */ /* 0x000f62000c1e1b00 */
[----:B0-----:R-:W-:-:S03]  /*0760*/  UISETP.GE.U32.AND UP1, UPT, UR6, 0x8, UPT ;  /* 0x000000080600788c */ /* 0x001fc6000bf26070 */
[----:B------:R-:W-:-:S06]  /*0770*/  UMOV UR6, URZ ;  /* 0x000000ff00067c82 */ /* 0x000fcc0008000000 */
[----:B------:R-:W-:Y:S05]  /*0780*/  BRA.U !UP1, `(.L_x_59) ;  /* 0x00000005095c7547 */ /* 0x000fea000b800000 */
[----:B------:R-:W0:Y:S01]  /*0790*/  LDCU.64 UR30, c[0x0][0x398] ;  /* 0x00007300ff1e77ac */ /* 0x000e220008000a00 */
[----:B-1----:R-:W-:Y:S01]  /*07a0*/  IMAD.U32 R2, RZ, RZ, UR17 ;  /* 0x00000011ff027e24 */ /* 0x002fe2000f8e00ff */
[----:B------:R-:W-:Y:S01]  /*07b0*/  MOV R3, UR18 ;  /* 0x0000001200037c02 */ /* 0x000fe20008000f00 */
[----:B------:R-:W-:Y:S02]  /*07c0*/  UIADD3 UR25, UPT, UPT, -UR14, URZ, URZ ;  /* 0x000000ff0e197290 */ /* 0x000fe4000fffe1ff */
[----:B------:R-:W-:Y:S02]  /*07d0*/  UIADD3 UR9, UPT, UPT, UR5, UR8, URZ ;  /* 0x0000000805097290 */ /* 0x000fe4000fffe0ff */
[----:B------:R-:W-:Y:S02]  /*07e0*/  ULEA UR10, UR8, UR5, 0x1 ;  /* 0x00000005080a7291 */ /* 0x000fe4000f8e08ff */
[----:B------:R-:W-:Y:S02]  /*07f0*/  UIMAD UR11, UR8, 0x3, UR5 ;  /* 0x00000003080b78a4 */ /* 0x000fe4000f8e0205 */
[----:B------:R-:W-:-:S02]  /*0800*/  ULEA UR19, UR8, UR5, 0x2 ;  /* 0x0000000508137291 */ /* 0x000fc4000f8e10ff */
[----:B------:R-:W-:Y:S02]  /*0810*/  UIMAD UR20, UR8, 0x5, UR5 ;  /* 0x00000005081478a4 */ /* 0x000fe4000f8e0205 */
[----:B------:R-:W-:Y:S02]  /*0820*/  UIMAD UR24, UR8, 0x6, UR5 ;  /* 0x00000006081878a4 */ /* 0x000fe4000f8e0205 */
[----:B------:R-:W-:Y:S02]  /*0830*/  UIMAD UR6, UR8, 0x7, UR5 ;  /* 0x00000007080678a4 */ /* 0x000fe4000f8e0205 */
[----:B0-----:R-:W-:-:S12]  /*0840*/  UIMAD.WIDE.U32 UR26, UR5, 0x8, UR30 ;  /* 0x00000008051a78a5 */ /* 0x001fd8000f8e001e */
.L_x_60:
[----:B------:R-:W-:Y:S01]  /*0850*/  IMAD.U32 R10, RZ, RZ, UR26 ;  /* 0x0000001aff0a7e24 */ /* 0x000fe2000f8e00ff */
[----:B------:R-:W-:Y:S01]  /*0860*/  MOV R11, UR27 ;  /* 0x0000001b000b7c02 */ /* 0x000fe20008000f00 */
[----:B0-----:R-:W2:Y:S04]  /*0870*/  LDG.E.64 R6, desc[UR22][R2.64+-0x20] ;  /* 0xffffe01602067981 */ /* 0x001ea8000c1e1b00 */
[----:B------:R-:W2:Y:S01]  /*0880*/  LDG.E.64 R8, desc[UR22][R10.64] ;  /* 0x000000160a087981 */ /* 0x000ea2000c1e1b00 */
[----:B------:R-:W-:Y:S01]  /*0890*/  UIMAD.WIDE.U32 UR28, UR9, 0x8, UR30 ;  /* 0x00000008091c78a5 */ /* 0x000fe2000f8e001e */
[----:B------:R-:W-:Y:S01]  /*08a0*/  IMAD.U32 R12, RZ, RZ, UR12 ;  /* 0x0000000cff0c7e24 */ /* 0x000fe2000f8e00ff */
[----:B------:R-:W-:-:S04]  /*08b0*/  MOV R13, UR13 ;  /* 0x0000000d000d7c02 */ /* 0x000fc80008000f00 */
[----:B------:R-:W-:Y:S01]  /*08c0*/  IMAD.U32 R14, RZ, RZ, UR28 ;  /* 0x0000001cff0e7e24 */ /* 0x000fe2000f8e00ff */
[----:B------:R-:W-:Y:S01]  /*08d0*/  MOV R15, UR29 ;  /* 0x0000001d000f7c02 */ /* 0x000fe20008000f00 */
[----:B--2--5:R-:W-:-:S07]  /*08e0*/  DFMA R6, R6, R8, R4 ;  /* 0x000000080606722b */ /* 0x024fce0000000004 */
[----:B------:R0:W-:Y:S04]  /*08f0*/  STG.E.64 desc[UR22][R12.64], R6 ;  /* 0x000000060c007986 */ /* 0x0001e8000c101b16 */
[----:B------:R-:W2:Y:S04]  /*0900*/  LDG.E.64 R8, desc[UR22][R14.64] ;  /* 0x000000160e087981 */ /* 0x000ea8000c1e1b00 */
[----:B------:R-:W2:Y:S01]  /*0910*/  LDG.E.64 R4, desc[UR22][R2.64+-0x18] ;  /* 0xffffe81602047981 */ /* 0x000ea2000c1e1b00 */
[----:B------:R-:W-:Y:S01]  /*0920*/  UIMAD.WIDE.U32 UR28, UR10, 0x8, UR30 ;  /* 0x000000080a1c78a5 */ /* 0x000fe2000f8e001e */
[----:B------:R-:W-:Y:S01]  /*0930*/  IMAD.U32 R16, RZ, RZ, UR12 ;  /* 0x0000000cff107e24 */ /* 0x000fe2000f8e00ff */
[----:B------:R-:W-:-:S04]  /*0940*/  MOV R17, UR13 ;  /* 0x0000000d00117c02 */ /* 0x000fc80008000f00 */
[----:B------:R-:W-:Y:S01]  /*0950*/  IMAD.U32 R18, RZ, RZ, UR28 ;  /* 0x0000001cff127e24 */ /* 0x000fe2000f8e00ff */
[----:B------:R-:W-:Y:S01]  /*0960*/  MOV R19, UR29 ;  /* 0x0000001d00137c02 */ /* 0x000fe20008000f00 */
[----:B--2---:R-:W-:-:S07]  /*0970*/  DFMA R4, R4, R8, R6 ;  /* 0x000000080404722b */ /* 0x004fce0000000006 */
[----:B------:R1:W-:Y:S04]  /*0980*/  STG.E.64 desc[UR22][R16.64], R4 ;  /* 0x0000000410007986 */ /* 0x0003e8000c101b16 */
[----:B------:R-:W2:Y:S04]  /*0990*/  LDG.E.64 R10, desc[UR22][R18.64] ;  /* 0x00000016120a7981 */ /* 0x000ea8000c1e1b00 */
[----:B------:R-:W2:Y:S01]  /*09a0*/  LDG.E.64 R8, desc[UR22][R2.64+-0x10] ;  /* 0xfffff01602087981 */ /* 0x000ea2000c1e1b00 */
[----:B------:R-:W-:-:S06]  /*09b0*/  UIMAD.WIDE.U32 UR28, UR11, 0x8, UR30 ;  /* 0x000000080b1c78a5 */ /* 0x000fcc000f8e001e */
[----:B------:R-:W-:Y:S01]  /*09c0*/  IMAD.U32 R14, RZ, RZ, UR28 ;  /* 0x0000001cff0e7e24 */ /* 0x000fe2000f8e00ff */
[----:B------:R-:W-:Y:S01]  /*09d0*/  MOV R15, UR29 ;  /* 0x0000001d000f7c02 */ /* 0x000fe20008000f00 */
[----:B--2---:R-:W-:-:S07]  /*09e0*/  DFMA R8, R8, R10, R4 ;  /* 0x0000000a0808722b */ /* 0x004fce0000000004 */
[----:B------:R2:W-:Y:S04]  /*09f0*/  STG.E.64 desc[UR22][R12.64], R8 ;  /* 0x000000080c007986 */ /* 0x0005e8000c101b16 */
[----:B------:R-:W3:Y:S04]  /*0a00*/  LDG.E.64 R10, desc[UR22][R14.64] ;  /* 0x000000160e0a7981 */ /* 0x000ee8000c1e1b00 */
[----:B0-----:R-:W3:Y:S01]  /*0a10*/  LDG.E.64 R6, desc[UR22][R2.64+-0x8] ;  /* 0xfffff81602067981 */ /* 0x001ee2000c1e1b00 */
[----:B------:R-:W-:-:S06]  /*0a20*/  UIMAD.WIDE.U32 UR28, UR19, 0x8, UR30 ;  /* 0x00000008131c78a5 */ /* 0x000fcc000f8e001e */
[----:B------:R-:W-:Y:S01]  /*0a30*/  IMAD.U32 R18, RZ, RZ, UR28 ;  /* 0x0000001cff127e24 */ /* 0x000fe2000f8e00ff */
[----:B------:R-:W-:Y:S01]  /*0a40*/  MOV R19, UR29 ;  /* 0x0000001d00137c02 */ /* 0x000fe20008000f00 */
[----:B---3--:R-:W-:-:S07]  /*0a50*/  DFMA R6, R6, R10, R8 ;  /* 0x0000000a0606722b */ /* 0x008fce0000000008 */
[----:B------:R0:W-:Y:S04]  /*0a60*/  STG.E.64 desc[UR22][R16.64], R6 ;  /* 0x0000000610007986 */ /* 0x0001e8000c101b16 */
[----:B------:R-:W3:Y:S04]  /*0a70*/  LDG.E.64 R10, desc[UR22][R18.64] ;  /* 0x00000016120a7981 */ /* 0x000ee8000c1e1b00 */
[----:B-1----:R-:W3:Y:S01]  /*0a80*/  LDG.E.64 R4, desc[UR22][R2.64] ;  /* 0x0000001602047981 */ /* 0x002ee2000c1e1b00 */
[----:B------:R-:W-:-:S06]  /*0a90*/  UIMAD.WIDE.U32 UR28, UR20, 0x8, UR30 ;  /* 0x00000008141c78a5 */ /* 0x000fcc000f8e001e */
[----:B------:R-:W-:Y:S01]  /*0aa0*/  IMAD.U32 R14, RZ, RZ, UR28 ;  /* 0x0000001cff0e7e24 */ /* 0x000fe2000f8e00ff */
[----:B------:R-:W-:Y:S01]  /*0ab0*/  MOV R15, UR29 ;  /* 0x0000001d000f7c02 */ /* 0x000fe20008000f00 */
[----:B---3--:R-:W-:-:S07]  /*0ac0*/  DFMA R4, R4, R10, R6 ;  /* 0x0000000a0404722b */ /* 0x008fce0000000006 */
[----:B------:R1:W-:Y:S04]  /*0ad0*/  STG.E.64 desc[UR22][R12.64], R4 ;  /* 0x000000040c007986 */ /* 0x0003e8000c101b16 */
[----:B------:R-:W3:Y:S04]  /*0ae0*/  LDG.E.64 R10, desc[UR22][R14.64] ;  /* 0x000000160e0a7981 */ /* 0x000ee8000c1e1b00 */
[----:B--2---:R-:W3:Y:S01]  /*0af0*/  LDG.E.64 R8, desc[UR22][R2.64+0x8] ;  /* 0x0000081602087981 */ /* 0x004ee2000c1e1b00 */
[----:B------:R-:W-:-:S06]  /*0b00*/  UIMAD.WIDE.U32 UR28, UR24, 0x8, UR30 ;  /* 0x00000008181c78a5 */ /* 0x000fcc000f8e001e */
[----:B------:R-:W-:Y:S01]  /*0b10*/  IMAD.U32 R18, RZ, RZ, UR28 ;  /* 0x0000001cff127e24 */ /* 0x000fe2000f8e00ff */
[----:B------:R-:W-:Y:S01]  /*0b20*/  MOV R19, UR29 ;  /* 0x0000001d00137c02 */ /* 0x000fe20008000f00 */
[----:B---3--:R-:W-:-:S07]  /*0b30*/  DFMA R8, R8, R10, R4 ;  /* 0x0000000a0808722b */ /* 0x008fce0000000004 */
[----:B------:R2:W-:Y:S04]  /*0b40*/  STG.E.64 desc[UR22][R16.64], R8 ;  /* 0x0000000810007986 */ /* 0x0005e8000c101b16 */
[----:B------:R-:W3:Y:S04]  /*0b50*/  LDG.E.64 R10, desc[UR22][R18.64] ;  /* 0x00000016120a7981 */ /* 0x000ee8000c1e1b00 */
[----:B0-----:R-:W3:Y:S01]  /*0b60*/  LDG.E.64 R6, desc[UR22][R2.64+0x10] ;  /* 0x0000101602067981 */ /* 0x001ee2000c1e1b00 */
[----:B------:R-:W-:Y:S01]  /*0b70*/  UIMAD.WIDE.U32 UR28, UR6, 0x8, UR30 ;  /* 0x00000008061c78a5 */ /* 0x000fe2000f8e001e */
[----:B---3--:R-:W-:-:S05]  /*0b80*/  DFMA R6, R6, R10, R8 ;  /* 0x0000000a0606722b */ /* 0x008fca0000000008 */
[----:B------:R-:W-:Y:S01]  /*0b90*/  IMAD.U32 R10, RZ, RZ, UR28 ;  /* 0x0000001cff0a7e24 */ /* 0x000fe2000f8e00ff */
[----:B------:R-:W-:Y:S01]  /*0ba0*/  MOV R11, UR29 ;  /* 0x0000001d000b7c02 */ /* 0x000fe20008000f00 */
[----:B------:R0:W-:Y:S05]  /*0bb0*/  STG.E.64 desc[UR22][R12.64], R6 ;  /* 0x000000060c007986 */ /* 0x0001ea000c101b16 */
[----:B------:R-:W3:Y:S04]  /*0bc0*/  LDG.E.64 R10, desc[UR22][R10.64] ;  /* 0x000000160a0a7981 */ /* 0x000ee8000c1e1b00 */
[----:B-1----:R1:W3:Y:S01]  /*0bd0*/  LDG.E.64 R4, desc[UR22][R2.64+0x18] ;  /* 0x0000181602047981 */ /* 0x0022e2000c1e1b00 */
[----:B--2---:R-:W-:Y:S01]  /*0be0*/  IMAD.U32 R8, RZ, RZ, UR12 ;  /* 0x0000000cff087e24 */ /* 0x004fe2000f8e00ff */
[----:B------:R-:W-:Y:S01]  /*0bf0*/  MOV R9, UR13 ;  /* 0x0000000d00097c02 */ /* 0x000fe20008000f00 */
[----:B------:R-:W-:-:S04]  /*0c00*/  UIADD3 UR25, UPT, UPT, UR25, 0x8, URZ ;  /* 0x0000000819197890 */ /* 0x000fc8000fffe0ff */
[----:B------:R-:W-:Y:S01]  /*0c10*/  UISETP.NE.AND UP1, UPT, UR25, URZ, UPT ;  /* 0x000000ff1900728c */ /* 0x000fe2000bf25270 */
[----:B-1----:R-:W-:Y:S01]  /*0c20*/  IADD3 R2, P0, PT, R2, 0x40, RZ ;  /* 0x0000004002027810 */ /* 0x002fe20007f1e0ff */
[----:B------:R-:W-:-:S03]  /*0c30*/  UIADD3 UR9, UPT, UPT, UR7, UR9, URZ ;  /* 0x0000000907097290 */ /* 0x000fc6000fffe0ff */
[----:B------:R-:W-:Y:S01]  /*0c40*/  IADD3.X R3, PT, PT, RZ, R3, RZ, P0, !PT ;  /* 0x00000003ff037210 */ /* 0x000fe200007fe4ff */
[----:B------:R-:W-:Y:S02]  /*0c50*/  UIADD3 UR10, UPT, UPT, UR7, UR10, URZ ;  /* 0x0000000a070a7290 */ /* 0x000fe4000fffe0ff */
[----:B------:R-:W-:Y:S02]  /*0c60*/  UIADD3 UR11, UPT, UPT, UR7, UR11, URZ ;  /* 0x0000000b070b7290 */ /* 0x000fe4000fffe0ff */
[----:B------:R-:W-:Y:S02]  /*0c70*/  UIADD3 UR19, UPT, UPT, UR7, UR19, URZ ;  /* 0x0000001307137290 */ /* 0x000fe4000fffe0ff */
[----:B------:R-:W-:Y:S02]  /*0c80*/  UIADD3 UR20, UPT, UPT, UR7, UR20, URZ ;  /* 0x0000001407147290 */ /* 0x000fe4000fffe0ff */
[----:B------:R-:W-:Y:S02]  /*0c90*/  UIADD3 UR24, UPT, UPT, UR7, UR24, URZ ;  /* 0x0000001807187290 */ /* 0x000fe4000fffe0ff */
[----:B------:R-:W-:-:S02]  /*0ca0*/  UIADD3 UR6, UPT, UPT, UR7, UR6, URZ ;  /* 0x0000000607067290 */ /* 0x000fc4000fffe0ff */
[----:B------:R-:W-:Y:S01]  /*0cb0*/  UIMAD.WIDE.U32 UR26, UR7, 0x8, UR26 ;  /* 0x00000008071a78a5 */ /* 0x000fe2000f8e001a */
[----:B---3--:R-:W-:-:S07]  /*0cc0*/  DFMA R4, R4, R10, R6 ;  /* 0x0000000a0404722b */ /* 0x008fce0000000006 */
[----:B------:R0:W-:Y:S01]  /*0cd0*/  STG.E.64 desc[UR22][R8.64], R4 ;  /* 0x0000000408007986 */ /* 0x0001e2000c101b16 */
[----:B------:R-:W-:Y:S05]  /*0ce0*/  BRA.U UP1, `(.L_x_60) ;  /* 0xfffffff901d87547 */ /* 0x000fea000b83ffff */
[----:B------:R-:W-:-:S05]  /*0cf0*/  UMOV UR6, UR14 ;  /* 0x0000000e00067c82 */ /* 0x000fca0008000000 */
.L_x_59:
[----:B------:R-:W2:Y:S01]  /*0d00*/  LDCU UR8, c[0x0][0x388] ;  /* 0x00007100ff0877ac */ /* 0x000ea20008000800 */
[----:B------:R-:W3:Y:S01]  /*0d10*/  LDCU UR26, c[0x0][0x384] ;  /* 0x00007080ff1a77ac */ /* 0x000ee20008000800 */
[----:B--2---:R-:W-:-:S04]  /*0d20*/  ULOP3.LUT UR8, UR8, 0x7, URZ, 0xc0, !UPT ;  /* 0x0000000708087892 */ /* 0x004fc8000f8ec0ff */
[----:B------:R-:W-:-:S09]  /*0d30*/  UISETP.NE.AND UP1, UPT, UR8, URZ, UPT ;  /* 0x000000ff0800728c */ /* 0x000fd2000bf25270 */
[----:B---3--:R-:W-:Y:S05]  /*0d40*/  BRA.U !UP1, `(.L_x_61) ;  /* 0x0000000509b47547 */ /* 0x008fea000b800000 */
[----:B------:R-:W-:Y:S02]  /*0d50*/  UIADD3 UR8, UPT, UPT, UR8, -0x1, URZ ;  /* 0xffffffff08087890 */ /* 0x000fe4000fffe0ff */
[----:B------:R-:W-:Y:S02]  /*0d60*/  UISETP.NE.AND UP1, UPT, UR21, URZ, UPT ;  /* 0x000000ff1500728c */ /* 0x000fe4000bf25270 */
[----:B------:R-:W-:-:S09]  /*0d70*/  UISETP.GE.U32.AND UP2, UPT, UR8, 0x3, UPT ;  /* 0x000000030800788c */ /* 0x000fd2000bf46070 */
[----:B------:R-:W-:Y:S05]  /*0d80*/  BRA.U !UP2, `(.L_x_62) ;  /* 0x000000010acc7547 */ /* 0x000fea000b800000 */
[----:B------:R-:W2:Y:S01]  /*0d90*/  LDCU.128 UR8, c[0x0][0x390] ;  /* 0x00007200ff0877ac */ /* 0x000ea20008000c00 */
[----:B------:R-:W-:Y:S02]  /*0da0*/  UIADD3 UR19, UPT, UPT, UR15, UR6, URZ ;  /* 0x000000060f137290 */ /* 0x000fe4000fffe0ff */
[----:B------:R-:W-:Y:S02]  /*0db0*/  UIMAD UR20, UR6, UR26, UR5 ;  /* 0x0000001a061472a4 */ /* 0x000fe4000f8e0205 */
[----:B--2---:R-:W-:Y:S02]  /*0dc0*/  UIMAD.WIDE.U32 UR8, UR19, 0x8, UR8 ;  /* 0x00000008130878a5 */ /* 0x004fe4000f8e0008 */
[----:B------:R-:W-:-:S04]  /*0dd0*/  UIMAD.WIDE.U32 UR24, UR20, 0x8, UR10 ;  /* 0x00000008141878a5 */ /* 0x000fc8000f8e000a */
[----:B0-----:R-:W-:Y:S01]  /*0de0*/  IMAD.U32 R8, RZ, RZ, UR8 ;  /* 0x00000008ff087e24 */ /* 0x001fe2000f8e00ff */
[----:B------:R-:W-:Y:S01]  /*0df0*/  MOV R9, UR9 ;  /* 0x0000000900097c02 */ /* 0x000fe20008000f00 */
[----:B------:R-:W-:Y:S01]  /*0e00*/  IMAD.U32 R11, RZ, RZ, UR25 ;  /* 0x00000019ff0b7e24 */ /* 0x000fe2000f8e00ff */
[----:B------:R-:W-:-:S03]  /*0e10*/  MOV R10, UR24 ;  /* 0x00000018000a7c02 */ /* 0x000fc60008000f00 */
[----:B-1----:R-:W2:Y:S01]  /*0e20*/  LDG.E.64 R2, desc[UR22][R8.64] ;  /* 0x0000001608027981 */ /* 0x002ea2000c1e1b00 */
[----:B------:R-:W0:Y:S03]  /*0e30*/  LDCU.64 UR24, c[0x0][0x390] ;  /* 0x00007200ff1877ac */ /* 0x000e260008000a00 */
[----:B------:R-:W2:Y:S01]  /*0e40*/  LDG.E.64 R6, desc[UR22][R10.64] ;  /* 0x000000160a067981 */ /* 0x000ea2000c1e1b00 */
[----:B------:R-:W-:Y:S01]  /*0e50*/  UIADD3 UR8, UP2, UPT, UR15, UR6, URZ ;  /* 0x000000060f087290 */ /* 0x000fe2000ff5e0ff */
[----:B------:R-:W-:Y:S01]  /*0e60*/  IMAD.U32 R12, RZ, RZ, UR12 ;  /* 0x0000000cff0c7e24 */ /* 0x000fe2000f8e00ff */
[----:B------:R-:W-:Y:S01]  /*0e70*/  UIADD3 UR20, UPT, UPT, UR20, UR26, URZ ;  /* 0x0000001a14147290 */ /* 0x000fe2000fffe0ff */
[----:B------:R-:W-:Y:S01]  /*0e80*/  MOV R13, UR13 ;  /* 0x0000000d000d7c02 */ /* 0x000fe20008000f00 */
[----:B------:R-:W-:Y:S02]  /*0e90*/  UIADD3.X UR9, UPT, UPT, URZ, URZ, URZ, UP2, !UPT ;  /* 0x000000ffff097290 */ /* 0x000fe400097fe4ff */
[----:B0-----:R-:W-:-:S04]  /*0ea0*/  ULEA UR19, UP2, UR8, UR24, 0x3 ;  /* 0x0000001808137291 */ /* 0x001fc8000f8418ff */
[----:B------:R-:W-:Y:S02]  /*0eb0*/  ULEA.HI.X UR9, UR8, UR25, UR9, 0x3, UP2 ;  /* 0x0000001908097291 */ /* 0x000fe400090f1c09 */
[----:B------:R-:W-:-:S06]  /*0ec0*/  UIMAD.WIDE.U32 UR24, UR20, 0x8, UR10 ;  /* 0x00000008141878a5 */ /* 0x000fcc000f8e000a */
[----:B------:R-:W-:Y:S01]  /*0ed0*/  MOV R14, UR24 ;  /* 0x00000018000e7c02 */ /* 0x000fe20008000f00 */
[----:B------:R-:W-:Y:S01]  /*0ee0*/  IMAD.U32 R15, RZ, RZ, UR25 ;  /* 0x00000019ff0f7e24 */ /* 0x000fe2000f8e00ff */
[----:B--2--5:R-:W-:Y:S01]  /*0ef0*/  DFMA R2, R2, R6, R4 ;  /* 0x000000060202722b */ /* 0x024fe20000000004 */
[----:B------:R-:W-:Y:S02]  /*0f00*/  MOV R6, UR19 ;  /* 0x0000001300067c02 */ /* 0x000fe40008000f00 */
[----:B------:R-:W-:-:S04]  /*0f10*/  MOV R7, UR9 ;  /* 0x0000000900077c02 */ /* 0x000fc80008000f00 */
[----:B------:R0:W-:Y:S04]  /*0f20*/  STG.E.64 desc[UR22][R12.64], R2 ;  /* 0x000000020c007986 */ /* 0x0001e8000c101b16 */
[----:B------:R-:W2:Y:S04]  /*0f30*/  LDG.E.64 R8, desc[UR22][R14.64] ;  /* 0x000000160e087981 */ /* 0x000ea8000c1e1b00 */
[----:B------:R-:W2:Y:S01]  /*0f40*/  LDG.E.64 R4, desc[UR22][R6.64+0x8] ;  /* 0x0000081606047981 */ /* 0x000ea2000c1e1b00 */
[----:B------:R-:W-:Y:S01]  /*0f50*/  UIADD3 UR20, UPT, UPT, UR20, UR26, URZ ;  /* 0x0000001a14147290 */ /* 0x000fe2000fffe0ff */
[----:B------:R-:W-:-:S02]  /*0f60*/  MOV R16, UR12 ;  /* 0x0000000c00107c02 */ /* 0x000fc40008000f00 */
[----:B------:R-:W-:Y:S01]  /*0f70*/  MOV R17, UR13 ;  /* 0x0000000d00117c02 */ /* 0x000fe20008000f00 */
[----:B------:R-:W-:-:S06]  /*0f80*/  UIMAD.WIDE.U32 UR8, UR20, 0x8, UR10 ;  /* 0x00000008140878a5 */ /* 0x000fcc000f8e000a */
[----:B------:R-:W-:Y:S01]  /*0f90*/  IMAD.U32 R18, RZ, RZ, UR8 ;  /* 0x00000008ff127e24 */ /* 0x000fe2000f8e00ff */
[----:B------:R-:W-:Y:S01]  /*0fa0*/  MOV R19, UR9 ;  /* 0x0000000900137c02 */ /* 0x000fe20008000f00 */
[----:B--2---:R-:W-:-:S07]  /*0fb0*/  DFMA R4, R4, R8, R2 ;  /* 0x000000080404722b */ /* 0x004fce0000000002 */
[----:B------:R1:W-:Y:S04]  /*0fc0*/  STG.E.64 desc[UR22][R16.64], R4 ;  /* 0x0000000410007986 */ /* 0x0003e8000c101b16 */
[----:B------:R-:W2:Y:S04]  /*0fd0*/  LDG.E.64 R10, desc[UR22][R18.64] ;  /* 0x00000016120a7981 */ /* 0x000ea8000c1e1b00 */
[----:B------:R-:W2:Y:S01]  /*0fe0*/  LDG.E.64 R8, desc[UR22][R6.64+0x10] ;  /* 0x0000101606087981 */ /* 0x000ea2000c1e1b00 */
[----:B------:R-:W-:-:S04]  /*0ff0*/  UIADD3 UR20, UPT, UPT, UR20, UR26, URZ ;  /* 0x0000001a14147290 */ /* 0x000fc8000fffe0ff */
[----:B------:R-:W-:Y:S01]  /*1000*/  UIMAD.WIDE.U32 UR10, UR20, 0x8, UR10 ;  /* 0x00000008140a78a5 */ /* 0x000fe2000f8e000a */
[----:B--2---:R-:W-:-:S05]  /*1010*/  DFMA R8, R8, R10, R4 ;  /* 0x0000000a0808722b */ /* 0x004fca0000000004 */
[----:B------:R-:W-:Y:S01]  /*1020*/  MOV R10, UR10 ;  /* 0x0000000a000a7c02 */ /* 0x000fe20008000f00 */
[----:B------:R-:W-:Y:S01]  /*1030*/  IMAD.U32 R11, RZ, RZ, UR11 ;  /* 0x0000000bff0b7e24 */ /* 0x000fe2000f8e00ff */
[----:B------:R2:W-:Y:S04]  /*1040*/  STG.E.64 desc[UR22][R12.64], R8 ;  /* 0x000000080c007986 */ /* 0x0005e8000c101b16 */
[----:B0-----:R-:W1:Y:S04]  /*1050*/  LDG.E.64 R2, desc[UR22][R6.64+0x18] ;  /* 0x0000181606027981 */ /* 0x001e68000c1e1b00 */
[----:B------:R-:W1:Y:S01]  /*1060*/  LDG.E.64 R10, desc[UR22][R10.64] ;  /* 0x000000160a0a7981 */ /* 0x000e62000c1e1b00 */
[----:B------:R-:W-:Y:S01]  /*1070*/  UIADD3 UR6, UPT, UPT, UR6, 0x4, URZ ;  /* 0x0000000406067890 */ /* 0x000fe2000fffe0ff */
[----:B-1----:R-:W-:Y:S01]  /*1080*/  DFMA R4, R2, R10, R8 ;  /* 0x0000000a0204722b */ /* 0x002fe20000000008 */
[----:B------:R-:W-:-:S02]  /*1090*/  MOV R2, UR12 ;  /* 0x0000000c00027c02 */ /* 0x000fc40008000f00 */
[----:B------:R-:W-:-:S05]  /*10a0*/  MOV R3, UR13 ;  /* 0x0000000d00037c02 */ /* 0x000fca0008000f00 */
[----:B------:R2:W-:Y:S03]  /*10b0*/  STG.E.64 desc[UR22][R2.64], R4 ;  /* 0x0000000402007986 */ /* 0x0005e6000c101b16 */
.L_x_62:
[----:B------:R-:W-:Y:S05]  /*10c0*/  BRA.U !UP1, `(.L_x_61) ;  /* 0x0000000109d47547 */ /* 0x000fea000b800000 */
[----:B------:R-:W3:Y:S01]  /*10d0*/  LDCU UR8, c[0x0][0x388] ;  /* 0x00007100ff0877ac */ /* 0x000ee20008000800 */
[----:B------:R-:W-:Y:S02]  /*10e0*/  UISETP.NE.AND UP2, UPT, UR21, 0x1, UPT ;  /* 0x000000011500788c */ /* 0x000fe4000bf45270 */
[----:B---3--:R-:W-:-:S07]  /*10f0*/  ULOP3.LUT UP1, URZ, UR8, 0x1, URZ, 0xc0, !UPT ;  /* 0x0000000108ff7892 */ /* 0x008fce000f82c0ff */
[----:B------:R-:W-:Y:S05]  /*1100*/  BRA.U !UP2, `(.L_x_63) ;  /* 0x000000010a847547 */ /* 0x000fea000b800000 */
[----:B------:R-:W3:Y:S01]  /*1110*/  LDCU.128 UR8, c[0x0][0x390] ;  /* 0x00007200ff0877ac */ /* 0x000ee20008000c00 */
[----:B------:R-:W-:Y:S02]  /*1120*/  UIMAD UR20, UR6, UR26, UR5 ;  /* 0x0000001a061472a4 */ /* 0x000fe4000f8e0205 */
[----:B------:R-:W-:Y:S02]  /*1130*/  UIADD3 UR19, UPT, UPT, UR15, UR6, URZ ;  /* 0x000000060f137290 */ /* 0x000fe4000fffe0ff */
[----:B---3--:R-:W-:Y:S02]  /*1140*/  UIMAD.WIDE.U32 UR24, UR20, 0x8, UR10 ;  /* 0x00000008141878a5 */ /* 0x008fe4000f8e000a */
[----:B------:R-:W-:-:S04]  /*1150*/  UIMAD.WIDE.U32 UR8, UR19, 0x8, UR8 ;  /* 0x00000008130878a5 */ /* 0x000fc8000f8e0008 */
[----:B0-----:R-:W-:Y:S01]  /*1160*/  MOV R6, UR24 ;  /* 0x0000001800067c02 */ /* 0x001fe20008000f00 */
[----:B------:R-:W-:Y:S01]  /*1170*/  IMAD.U32 R7, RZ, RZ, UR25 ;  /* 0x00000019ff077e24 */ /* 0x000fe2000f8e00ff */
[----:B------:R-:W-:Y:S01]  /*1180*/  MOV R11, UR9 ;  /* 0x00000009000b7c02 */ /* 0x000fe20008000f00 */
[----:B------:R-:W-:Y:S02]  /*1190*/  IMAD.U32 R10, RZ, RZ, UR8 ;  /* 0x00000008ff0a7e24 */ /* 0x000fe4000f8e00ff */
[----:B------:R-:W0:Y:S02]  /*11a0*/  LDCU.64 UR24, c[0x0][0x390] ;  /* 0x00007200ff1877ac */ /* 0x000e240008000a00 */
[----:B------:R-:W3:Y:S04]  /*11b0*/  LDG.E.64 R6, desc[UR22][R6.64] ;  /* 0x0000001606067981 */ /* 0x000ee8000c1e1b00 */
[----:B-12---:R1:W3:Y:S01]  /*11c0*/  LDG.E.64 R2, desc[UR22][R10.64] ;  /* 0x000000160a027981 */ /* 0x0062e2000c1e1b00 */
[----:B------:R-:W-:-:S02]  /*11d0*/  UIADD3 UR8, UP2, UPT, UR15, UR6, URZ ;  /* 0x000000060f087290 */ /* 0x000fc4000ff5e0ff */
[----:B------:R-:W-:Y:S02]  /*11e0*/  UIADD3 UR20, UPT, UPT, UR20, UR26, URZ ;  /* 0x0000001a14147290 */ /* 0x000fe4000fffe0ff */
[----:B------:R-:W-:Y:S02]  /*11f0*/  UIADD3.X UR9, UPT, UPT, URZ, URZ, URZ, UP2, !UPT ;  /* 0x000000ffff097290 */ /* 0x000fe400097fe4ff */
[----:B------:R-:W-:Y:S02]  /*1200*/  UIMAD.WIDE.U32 UR10, UR20, 0x8, UR10 ;  /* 0x00000008140a78a5 */ /* 0x000fe4000f8e000a */
[----:B0-----:R-:W-:-:S04]  /*1210*/  ULEA UR24, UP2, UR8, UR24, 0x3 ;  /* 0x0000001808187291 */ /* 0x001fc8000f8418ff */
[----:B------:R-:W-:Y:S01]  /*1220*/  ULEA.HI.X UR9, UR8, UR25, UR9, 0x3, UP2 ;  /* 0x0000001908097291 */ /* 0x000fe200090f1c09 */
[----:B-1----:R-:W-:Y:S01]  /*1230*/  IMAD.U32 R10, RZ, RZ, UR12 ;  /* 0x0000000cff0a7e24 */ /* 0x002fe2000f8e00ff */
[----:B------:R-:W-:Y:S02]  /*1240*/  MOV R11, UR13 ;  /* 0x0000000d000b7c02 */ /* 0x000fe40008000f00 */
[----:B------:R-:W-:Y:S02]  /*1250*/  MOV R8, UR24 ;  /* 0x0000001800087c02 */ /* 0x000fe40008000f00 */
[----:B------:R-:W-:Y:S01]  /*1260*/  MOV R9, UR9 ;  /* 0x0000000900097c02 */ /* 0x000fe20008000f00 */
[----:B---3-5:R-:W-:Y:S01]  /*1270*/  DFMA R2, R2, R6, R4 ;  /* 0x000000060202722b */ /* 0x028fe20000000004 */
[----:B------:R-:W-:Y:S01]  /*1280*/  MOV R6, UR10 ;  /* 0x0000000a00067c02 */ /* 0x000fe20008000f00 */
[----:B------:R-:W-:-:S05]  /*1290*/  IMAD.U32 R7, RZ, RZ, UR11 ;  /* 0x0000000bff077e24 */ /* 0x000fca000f8e00ff */
[----:B------:R3:W-:Y:S04]  /*12a0*/  STG.E.64 desc[UR22][R10.64], R2 ;  /* 0x000000020a007986 */ /* 0x0007e8000c101b16 */
[----:B------:R-:W2:Y:S04]  /*12b0*/  LDG.E.64 R4, desc[UR22][R8.64+0x8] ;  /* 0x0000081608047981 */ /* 0x000ea8000c1e1b00 */
[----:B------:R-:W2:Y:S01]  /*12c0*/  LDG.E.64 R6, desc[UR22][R6.64] ;  /* 0x0000001606067981 */ /* 0x000ea2000c1e1b00 */
[----:B------:R-:W-:Y:S02]  /*12d0*/  MOV R12, UR12 ;  /* 0x0000000c000c7c02 */ /* 0x000fe40008000f00 */
[----:B------:R-:W-:Y:S01]  /*12e0*/  MOV R13, UR13 ;  /* 0x0000000d000d7c02 */ /* 0x000fe20008000f00 */
[----:B------:R-:W-:Y:S01]  /*12f0*/  UIADD3 UR6, UPT, UPT, UR6, 0x2, URZ ;  /* 0x0000000206067890 */ /* 0x000fe2000fffe0ff */
[----:B--2---:R-:W-:-:S07]  /*1300*/  DFMA R4, R4, R6, R2 ;  /* 0x000000060404722b */ /* 0x004fce0000000002 */
[----:B------:R3:W-:Y:S04]  /*1310*/  STG.E.64 desc[UR22][R12.64], R4 ;  /* 0x000000040c007986 */ /* 0x0007e8000c101b16 */
.L_x_63:
[----:B------:R-:W-:Y:S05]  /*1320*/  BRA.U !UP1, `(.L_x_61) ;  /* 0x00000001093c7547 */ /* 0x000fea000b800000 */
[----:B------:R-:W4:Y:S01]  /*1330*/  LDCU.128 UR8, c[0x0][0x390] ;  /* 0x00007200ff0877ac */ /* 0x000f220008000c00 */
[----:B------:R-:W-:Y:S02]  /*1340*/  UIADD3 UR19, UPT, UPT, UR15, UR6, URZ ;  /* 0x000000060f137290 */ /* 0x000fe4000fffe0ff */
[----:B------:R-:W-:-:S04]  /*1350*/  UIMAD UR6, UR6, UR26, UR5 ;  /* 0x0000001a060672a4 */ /* 0x000fc8000f8e0205 */
[----:B----4-:R-:W-:Y:S02]  /*1360*/  UIMAD.WIDE.U32 UR10, UR6, 0x8, UR10 ;  /* 0x00000008060a78a5 */ /* 0x010fe4000f8e000a */
[----:B------:R-:W-:-:S04]  /*1370*/  UIMAD.WIDE.U32 UR8, UR19, 0x8, UR8 ;  /* 0x00000008130878a5 */ /* 0x000fc8000f8e0008 */
[----:B0-----:R-:W-:Y:S01]  /*1380*/  MOV R6, UR10 ;  /* 0x0000000a00067c02 */ /* 0x001fe20008000f00 */
[----:B------:R-:W-:Y:S01]  /*1390*/  IMAD.U32 R7, RZ, RZ, UR11 ;  /* 0x0000000bff077e24 */ /* 0x000fe2000f8e00ff */
[----:B--2---:R-:W-:Y:S01]  /*13a0*/  MOV R9, UR9 ;  /* 0x0000000900097c02 */ /* 0x004fe20008000f00 */
[----:B------:R-:W-:-:S04]  /*13b0*/  IMAD.U32 R8, RZ, RZ, UR8 ;  /* 0x00000008ff087e24 */ /* 0x000fc8000f8e00ff */
[----:B------:R-:W2:Y:S04]  /*13c0*/  LDG.E.64 R6, desc[UR22][R6.64] ;  /* 0x0000001606067981 */ /* 0x000ea8000c1e1b00 */
[----:B-1-3--:R-:W2:Y:S02]  /*13d0*/  LDG.E.64 R2, desc[UR22][R8.64] ;  /* 0x0000001608027981 */ /* 0x00aea4000c1e1b00 */
[----:B--2--5:R-:W-:Y:S01]  /*13e0*/  DFMA R2, R2, R6, R4 ;  /* 0x000000060202722b */ /* 0x024fe20000000004 */
[----:B------:R-:W-:Y:S02]  /*13f0*/  MOV R4, UR12 ;  /* 0x0000000c00047c02 */ /* 0x000fe40008000f00 */
[----:B------:R-:W-:-:S05]  /*1400*/  MOV R5, UR13 ;  /* 0x0000000d00057c02 */ /* 0x000fca0008000f00 */
[----:B------:R4:W-:Y:S03]  /*1410*/  STG.E.64 desc[UR22][R4.64], R2 ;  /* 0x0000000204007986 */ /* 0x0009e6000c101b16 */
.L_x_61:
[----:B------:R-:W-:-:S04]  /*1420*/  UIADD3 UR5, UPT, UPT, UR5, 0x1, URZ ;  /* 0x0000000105057890 */ /* 0x000fc8000fffe0ff */
[----:B------:R-:W-:-:S09]  /*1430*/  UISETP.NE.AND UP1, UPT, UR5, UR26, UPT ;  /* 0x0000001a0500728c */ /* 0x000fd2000bf25270 */
[----:B------:R-:W-:Y:S05]  /*1440*/  BRA.U UP1, `(.L_x_64) ;  /* 0xfffffff101a47547 */ /* 0x000fea000b83ffff */
[----:B------:R-:W-:Y:S05]  /*1450*/  BRA.U UP0, `(.L_x_65) ;  /* 0xfffffff100707547 */ /* 0x000fea000b83ffff */
[----:B------:R-:W-:Y:S05]  /*1460*/  EXIT ;  /* 0x000000000000794d */ /* 0x000fea0003800000 */
.L_x_66:
        /* <DEDUP_REMOVED lines=9> */
.L_x_71:


//--------------------- .nv.shared._Z12MatMulKernel6MatrixS_S_ --------------------------
	.section	.nv.shared._Z12MatMulKernel6MatrixS_S_,"aw",@nobits
	.sectionflags	@""
	.align	8
.nv.shared._Z12MatMulKernel6MatrixS_S_:
	.zero		5120


//--------------------- .nv.shared.reserved.0     --------------------------
	.section	.nv.shared.reserved.0,"aw",@nobits
	.weak		__nv_reservedSMEM_offset_0_alias
	.size		__nv_reservedSMEM_offset_0_alias, 0, 64
	.other		__nv_reservedSMEM_offset_0_alias,@"STO_CUDA_RESERVED_SHARED STV_DEFAULT"
__nv_reservedSMEM_offset_0_alias:
	.zero		0
	.zero		64


//--------------------- .nv.constant0._Z12MatMulKernel6MatrixS_S_ --------------------------
	.section	.nv.constant0._Z12MatMulKernel6MatrixS_S_,"a",@progbits
	.sectionflags	@""
	.align	4
.nv.constant0._Z12MatMulKernel6MatrixS_S_:
	.zero		968


//--------------------- .nv.constant0._Z17matmult_gpu4_kerniiiPdS_S_ --------------------------
	.section	.nv.constant0._Z17matmult_gpu4_kerniiiPdS_S_,"a",@progbits
	.sectionflags	@""
	.align	4
.nv.constant0._Z17matmult_gpu4_kerniiiPdS_S_:
	.zero		936


//--------------------- .nv.constant0._Z17matmult_gpu3_kerniiiPdS_S_ --------------------------
	.section	.nv.constant0._Z17matmult_gpu3_kerniiiPdS_S_,"a",@progbits
	.sectionflags	@""
	.align	4
.nv.constant0._Z17matmult_gpu3_kerniiiPdS_S_:
	.zero		936


//--------------------- .nv.constant0._Z17matmult_gpu2_kerniiiPdS_S_ --------------------------
	.section	.nv.constant0._Z17matmult_gpu2_kerniiiPdS_S_,"a",@progbits
	.sectionflags	@""
	.align	4
.nv.constant0._Z17matmult_gpu2_kerniiiPdS_S_:
	.zero		936


//--------------------- .nv.constant0._Z17matmult_gpu1_kerniiiPdS_S_ --------------------------
	.section	.nv.constant0._Z17matmult_gpu1_kerniiiPdS_S_,"a",@progbits
	.sectionflags	@""
	.align	4
.nv.constant0._Z17matmult_gpu1_kerniiiPdS_S_:
	.zero		936


//--------------------- SYMBOLS --------------------------

	.type		.nv.reservedSmem.offset0,@object
	.size		.nv.reservedSmem.offset0,0x4
	.type		.nv.reservedSmem.cap,@object
	.size		.nv.reservedSmem.cap,0x4
